# CuTe-DSL kernel — source=cudnn_frontend_dsl family=gemm_swiglu_bs
# config = {"ab_dtype": "Float8E4M3FN", "sf_vec": 32, "vector_f32": true, "mma_mn": [128, 256], "cluster_mn": [2, 1]}


// ===== COMPILED SASS (sm_100a) =====

	.target	sm_100a

	.elftype	@"ET_EXEC"


//--------------------- .note.nv.tkinfo           --------------------------
	.section	.note.nv.tkinfo,"",@"SHT_NOTE"
	.sectionflags	@"SHF_NOTE_NV_TKINFO"
	.tkinfo
        /*0018*/ 	.word	0x00000081
        /*0030*/ 	.string	""
        /*0030*/ 	.string	"ptxas"
        /*0030*/ 	.string	"Cuda compilation tools, release 12.9, V12.9.83"
        /*0030*/ 	.string	"Build system must define TOOLS_VERSION_EXTENDED"
        /*0030*/ 	.string	"-O 3 -arch sm_100a "



//--------------------- .note.nv.cuver            --------------------------
	.section	.note.nv.cuver,"",@"SHT_NOTE"
	.sectionflags	@"SHF_NOTE_NV_CUVER"
        /*0018*/ 	.short	0x0001
        /*001a*/ 	.short	0x0064
        /*001c*/ 	.short	0x0001
        /*001e*/ 	.short	0x0000
        /*0020*/ 	.short	0x0001
        /*0022*/ 	.short	0x0000


//--------------------- .nv.info                  --------------------------
	.section	.nv.info,"",@"SHT_CUDA_INFO"
	.align	4


	//----- nvinfo : EIATTR_REGCOUNT
	.align		4
        /*0000*/ 	.byte	0x04, 0x2f
        /*0002*/ 	.short	(.L_4 - .L_3)
	.align		4
.L_3:
        /*0004*/ 	.word	index@(kernel_cutlass_kernel_cudnngemm_swigludense_blockscaled_gemm_persistent_swiglu_interleaved_quantSm100BlockScaledPersistentDenseGemmKernel_object_at__TiledMMA_ThrLayoutVMNK11110000_Permuta_0)
        /*0008*/ 	.word	0x00000066


	//----- nvinfo : EIATTR_FRAME_SIZE
	.align		4
.L_4:
        /*000c*/ 	.byte	0x04, 0x11
        /*000e*/ 	.short	(.L_6 - .L_5)
	.align		4
.L_5:
        /*0010*/ 	.word	index@($__internal_2_$__cuda_sm10x_tcgen05_guardrail_trap_unallocated_columns_being_dealloced)
        /*0014*/ 	.word	0x00000000


	//----- nvinfo : EIATTR_FRAME_SIZE
	.align		4
.L_6:
        /*0018*/ 	.byte	0x04, 0x11
        /*001a*/ 	.short	(.L_8 - .L_7)
	.align		4
.L_7:
        /*001c*/ 	.word	index@($__internal_1_$__cuda_sm10x_tcgen05_guardrail_trap_phase_invalid_during_alloc)
        /*0020*/ 	.word	0x00000000


	//----- nvinfo : EIATTR_FRAME_SIZE
	.align		4
.L_8:
        /*0024*/ 	.byte	0x04, 0x11
        /*0026*/ 	.short	(.L_10 - .L_9)
	.align		4
.L_9:
        /*0028*/ 	.word	index@($__internal_0_$__cuda_sm10x_tcgen05_guardrail_trap_col_being_dealloced_not_returned_by_alloc)
        /*002c*/ 	.word	0x00000000


	//----- nvinfo : EIATTR_FRAME_SIZE
	.align		4
.L_10:
        /*0030*/ 	.byte	0x04, 0x11
        /*0032*/ 	.short	(.L_12 - .L_11)
	.align		4
.L_11:
        /*0034*/ 	.word	index@(kernel_cutlass_kernel_cudnngemm_swigludense_blockscaled_gemm_persistent_swiglu_interleaved_quantSm100BlockScaledPersistentDenseGemmKernel_object_at__TiledMMA_ThrLayoutVMNK11110000_Permuta_0)
        /*0038*/ 	.word	0x00000000


	//----- nvinfo : EIATTR_MIN_STACK_SIZE
	.align		4
.L_12:
        /*003c*/ 	.byte	0x04, 0x12
        /*003e*/ 	.short	(.L_14 - .L_13)
	.align		4
.L_13:
        /*0040*/ 	.word	index@(kernel_cutlass_kernel_cudnngemm_swigludense_blockscaled_gemm_persistent_swiglu_interleaved_quantSm100BlockScaledPersistentDenseGemmKernel_object_at__TiledMMA_ThrLayoutVMNK11110000_Permuta_0)
        /*0044*/ 	.word	0x00000000
.L_14:


//--------------------- .nv.info.kernel_cutlass_kernel_cudnngemm_swigludense_blockscaled_gemm_persistent_swiglu_interleaved_quantSm100BlockScaledPersistentDenseGemmKernel_object_at__TiledMMA_ThrLayoutVMNK11110000_Permuta_0 --------------------------
	.section	.nv.info.kernel_cutlass_kernel_cudnngemm_swigludense_blockscaled_gemm_persistent_swiglu_interleaved_quantSm100BlockScaledPersistentDenseGemmKernel_object_at__TiledMMA_ThrLayoutVMNK11110000_Permuta_0,"",@"SHT_CUDA_INFO"
	.sectionflags	@""
	.align	4


	//----- nvinfo : EIATTR_CUDA_API_VERSION
	.align		4
        /*0000*/ 	.byte	0x04, 0x37
        /*0002*/ 	.short	(.L_16 - .L_15)
.L_15:
        /*0004*/ 	.word	0x00000081


	//----- nvinfo : EIATTR_KPARAM_INFO
	.align		4
.L_16:
        /*0008*/ 	.byte	0x04, 0x17
        /*000a*/ 	.short	(.L_18 - .L_17)
.L_17:
        /*000c*/ 	.word	0x00000000
        /*0010*/ 	.short	0x000b
        /*0012*/ 	.short	0x0364
        /*0014*/ 	.byte	0x00, 0xf0, 0x11, 0x00


	//----- nvinfo : EIATTR_KPARAM_INFO
	.align		4
.L_18:
        /*0018*/ 	.byte	0x04, 0x17
        /*001a*/ 	.short	(.L_20 - .L_19)
.L_19:
        /*001c*/ 	.word	0x00000000
        /*0020*/ 	.short	0x000a
        /*0022*/ 	.short	0x0358
        /*0024*/ 	.byte	0x00, 0xf0, 0x31, 0x00


	//----- nvinfo : EIATTR_KPARAM_INFO
	.align		4
.L_20:
        /*0028*/ 	.byte	0x04, 0x17
        /*002a*/ 	.short	(.L_22 - .L_21)
.L_21:
        /*002c*/ 	.word	0x00000000
        /*0030*/ 	.short	0x0009
        /*0032*/ 	.short	0x034c
        /*0034*/ 	.byte	0x00, 0xf0, 0x31, 0x00


	//----- nvinfo : EIATTR_KPARAM_INFO
	.align		4
.L_22:
        /*0038*/ 	.byte	0x04, 0x17
        /*003a*/ 	.short	(.L_24 - .L_23)
.L_23:
        /*003c*/ 	.word	0x00000000
        /*0040*/ 	.short	0x0008
        /*0042*/ 	.short	0x0340
        /*0044*/ 	.byte	0x00, 0xf0, 0x31, 0x00


	//----- nvinfo : EIATTR_KPARAM_INFO
	.align		4
.L_24:
        /*0048*/ 	.byte	0x04, 0x17
        /*004a*/ 	.short	(.L_26 - .L_25)
.L_25:
        /*004c*/ 	.word	0x00000000
        /*0050*/ 	.short	0x0007
        /*0052*/ 	.short	0x02c0
        /*0054*/ 	.byte	0x00, 0xf0, 0x01, 0x02


	//----- nvinfo : EIATTR_KPARAM_INFO
	.align		4
.L_26:
        /*0058*/ 	.byte	0x04, 0x17
        /*005a*/ 	.short	(.L_28 - .L_27)
.L_27:
        /*005c*/ 	.word	0x00000000
        /*0060*/ 	.short	0x0006
        /*0062*/ 	.short	0x0240
        /*0064*/ 	.byte	0x00, 0xf0, 0x01, 0x02


	//----- nvinfo : EIATTR_KPARAM_INFO
	.align		4
.L_28:
        /*0068*/ 	.byte	0x04, 0x17
        /*006a*/ 	.short	(.L_30 - .L_29)
.L_29:
        /*006c*/ 	.word	0x00000000
        /*0070*/ 	.short	0x0005
        /*0072*/ 	.short	0x01c0
        /*0074*/ 	.byte	0x00, 0xf0, 0x01, 0x02


	//----- nvinfo : EIATTR_KPARAM_INFO
	.align		4
.L_30:
        /*0078*/ 	.byte	0x04, 0x17
        /*007a*/ 	.short	(.L_32 - .L_31)
.L_31:
        /*007c*/ 	.word	0x00000000
        /*0080*/ 	.short	0x0004
        /*0082*/ 	.short	0x0140
        /*0084*/ 	.byte	0x00, 0xf0, 0x01, 0x02


	//----- nvinfo : EIATTR_KPARAM_INFO
	.align		4
.L_32:
        /*0088*/ 	.byte	0x04, 0x17
        /*008a*/ 	.short	(.L_34 - .L_33)
.L_33:
        /*008c*/ 	.word	0x00000000
        /*0090*/ 	.short	0x0003
        /*0092*/ 	.short	0x00c0
        /*0094*/ 	.byte	0x00, 0xf0, 0x01, 0x02


	//----- nvinfo : EIATTR_KPARAM_INFO
	.align		4
.L_34:
        /*0098*/ 	.byte	0x04, 0x17
        /*009a*/ 	.short	(.L_36 - .L_35)
.L_35:
        /*009c*/ 	.word	0x00000000
        /*00a0*/ 	.short	0x0002
        /*00a2*/ 	.short	0x0040
        /*00a4*/ 	.byte	0x00, 0xf0, 0x01, 0x02


	//----- nvinfo : EIATTR_KPARAM_INFO
	.align		4
.L_36:
        /*00a8*/ 	.byte	0x04, 0x17
        /*00aa*/ 	.short	(.L_38 - .L_37)
.L_37:
        /*00ac*/ 	.word	0x00000000
        /*00b0*/ 	.short	0x0001
        /*00b2*/ 	.short	0x000c
        /*00b4*/ 	.byte	0x00, 0xf0, 0x31, 0x00


	//----- nvinfo : EIATTR_KPARAM_INFO
	.align		4
.L_38:
        /*00b8*/ 	.byte	0x04, 0x17
        /*00ba*/ 	.short	(.L_40 - .L_39)
.L_39:
        /*00bc*/ 	.word	0x00000000
        /*00c0*/ 	.short	0x0000
        /*00c2*/ 	.short	0x0000
        /*00c4*/ 	.byte	0x00, 0xf0, 0x31, 0x00


	//----- nvinfo : EIATTR_AT_ENTRY_FRAGMENTS
	.align		4
.L_40:
        /*00c8*/ 	.byte	0x04, 0x4f
        /*00ca*/ 	.short	(.L_42 - .L_41)


	//   ....[0]....
.L_41:
        /*00cc*/ 	.word	0x00000004


	//----- nvinfo : EIATTR_RESERVED_SMEM_USED
	.align		4
.L_42:
        /*00d0*/ 	.byte	0x01, 0x41
	.zero		2


	//----- nvinfo : EIATTR_SPARSE_MMA_MASK
	.align		4
        /*00d4*/ 	.byte	0x03, 0x50
        /*00d6*/ 	.short	0x0000


	//----- nvinfo : EIATTR_TCGEN05_1CTA_USED
	.align		4
        /*00d8*/ 	.byte	0x01, 0x51
	.zero		2


	//----- nvinfo : EIATTR_MAXREG_COUNT
	.align		4
        /*00dc*/ 	.byte	0x03, 0x1b
        /*00de*/ 	.short	0x00ff


	//----- nvinfo : EIATTR_NUM_BARRIERS
	.align		4
        /*00e0*/ 	.byte	0x02, 0x4c
        /*00e2*/ 	.byte	0x03
	.zero		1


	//----- nvinfo : EIATTR_INT_WARP_WIDE_INSTR_OFFSETS
	.align		4
        /*00e4*/ 	.byte	0x04, 0x31
        /*00e6*/ 	.short	(.L_44 - .L_43)


	//   ....[0]....
.L_43:
        /*00e8*/ 	.word	0x00003bb0


	//   ....[1]....
        /*00ec*/ 	.word	0x00003be0


	//----- nvinfo : EIATTR_COOP_GROUP_MASK_REGIDS
	.align		4
.L_44:
        /*00f0*/ 	.byte	0x04, 0x29
        /*00f2*/ 	.short	(.L_46 - .L_45)


	//   ....[0]....
.L_45:
        /*00f4*/ 	.word	0xffffffff


	//   ....[1]....
        /*00f8*/ 	.word	0xffffffff


	//   ....[2]....
        /*00fc*/ 	.word	0xffffffff


	//   ....[3]....
        /*0100*/ 	.word	0xffffffff


	//   ....[4]....
        /*0104*/ 	.word	0xffffffff


	//----- nvinfo : EIATTR_COOP_GROUP_INSTR_OFFSETS
	.align		4
.L_46:
        /*0108*/ 	.byte	0x04, 0x28
        /*010a*/ 	.short	(.L_48 - .L_47)


	//   ....[0]....
.L_47:
        /*010c*/ 	.word	0x000004b0


	//   ....[1]....
        /*0110*/ 	.word	0x00001950


	//   ....[2]....
        /*0114*/ 	.word	0x00001c10


	//   ....[3]....
        /*0118*/ 	.word	0x00003a30


	//   ....[4]....
        /*011c*/ 	.word	0x00003c90


	//----- nvinfo : EIATTR_VRC_CTA_INIT_COUNT
	.align		4
.L_48:
        /*0120*/ 	.byte	0x02, 0x4a
        /*0122*/ 	.byte	0x80
	.zero		1


	//----- nvinfo : EIATTR_MBARRIER_INSTR_OFFSETS
	.align		4
        /*0124*/ 	.byte	0x04, 0x39
        /*0126*/ 	.short	(.L_50 - .L_49)


	//   ....[0]....
.L_49:
        /*0128*/ 	.word	0x00000360
        /*012c*/ 	.word	0x000000ff
        /*0130*/ 	.word	0x00000000
        /*0134*/ 	.short	0x0100
        /*0136*/ 	.byte	0x0e
	.zero		1


	//   ....[1]....
        /*0138*/ 	.word	0x00000370
        /*013c*/ 	.word	0x000000ff
        /*0140*/ 	.word	0x00000008
        /*0144*/ 	.short	0x0100
        /*0146*/ 	.byte	0x0e
	.zero		1


	//   ....[2]....
        /*0148*/ 	.word	0x00000380
        /*014c*/ 	.word	0x000000ff
        /*0150*/ 	.word	0x00000010
        /*0154*/ 	.short	0x0100
        /*0156*/ 	.byte	0x0e
	.zero		1


	//   ....[3]....
        /*0158*/ 	.word	0x00000390
        /*015c*/ 	.word	0x000000ff
        /*0160*/ 	.word	0x00000018
        /*0164*/ 	.short	0x0100
        /*0166*/ 	.byte	0x0e
	.zero		1


	//   ....[4]....
        /*0168*/ 	.word	0x000003d0
        /*016c*/ 	.word	0x000000ff
        /*0170*/ 	.word	0x00000020
        /*0174*/ 	.short	0x0100
        /*0176*/ 	.byte	0x05
	.zero		1


	//   ....[5]....
        /*0178*/ 	.word	0x00000460
        /*017c*/ 	.word	0x000000ff
        /*0180*/ 	.word	0x00000028
        /*0184*/ 	.short	0x0100
        /*0186*/ 	.byte	0x05
	.zero		1


	//   ....[6]....
        /*0188*/ 	.word	0x000008c0
        /*018c*/ 	.word	0x000000ff
        /*0190*/ 	.word	0x00000010
        /*0194*/ 	.short	0x010a
        /*0196*/ 	.byte	0x07
	.zero		1


	//   ....[7]....
        /*0198*/ 	.word	0x00000af0
        /*019c*/ 	.word	0x000000ff
        /*01a0*/ 	.word	0x00000010
        /*01a4*/ 	.short	0x010a
        /*01a6*/ 	.byte	0x19
	.zero		1


	//   ....[8]....
        /*01a8*/ 	.word	0x00000c50
        /*01ac*/ 	.word	0x000000ff
        /*01b0*/ 	.word	0x00000010
        /*01b4*/ 	.short	0x010a
        /*01b6*/ 	.byte	0x21
	.zero		1


	//   ....[9]....
        /*01b8*/ 	.word	0x00000ef0
        /*01bc*/ 	.word	0x00000003
        /*01c0*/ 	.word	0x00000010
        /*01c4*/ 	.short	0x010a
        /*01c6*/ 	.byte	0xff
	.zero		1


	//   ....[10]....
        /*01c8*/ 	.word	0x00001470
        /*01cc*/ 	.word	0x000000ff
        /*01d0*/ 	.word	0x00000000
        /*01d4*/ 	.short	0x010a
        /*01d6*/ 	.byte	0x11
	.zero		1


	//   ....[11]....
        /*01d8*/ 	.word	0x00001480
        /*01dc*/ 	.word	0x000000ff
        /*01e0*/ 	.word	0x00000028
        /*01e4*/ 	.short	0x010a
        /*01e6*/ 	.byte	0x0c
	.zero		1


	//   ....[12]....
        /*01e8*/ 	.word	0x00001690
        /*01ec*/ 	.word	0x000000ff
        /*01f0*/ 	.word	0x00000000
        /*01f4*/ 	.short	0x010a
        /*01f6*/ 	.byte	0x11
	.zero		1


	//   ....[13]....
        /*01f8*/ 	.word	0x000017e0
        /*01fc*/ 	.word	0x000000ff
        /*0200*/ 	.word	0x00000000
        /*0204*/ 	.short	0x010a
        /*0206*/ 	.byte	0x11
	.zero		1


	//   ....[14]....
        /*0208*/ 	.word	0x000018d0
        /*020c*/ 	.word	0x00000003
        /*0210*/ 	.word	0x00000028
        /*0214*/ 	.short	0x010a
        /*0216*/ 	.byte	0xff
	.zero		1


	//   ....[15]....
        /*0218*/ 	.word	0x00002230
        /*021c*/ 	.word	0x000000ff
        /*0220*/ 	.word	0x00000020
        /*0224*/ 	.short	0x010a
        /*0226*/ 	.byte	0x0b
	.zero		1


	//   ....[16]....
        /*0228*/ 	.word	0x000037e0
        /*022c*/ 	.word	0x000000ff
        /*0230*/ 	.word	0x00000028
        /*0234*/ 	.short	0x0101
        /*0236*/ 	.byte	0x07
	.zero		1


	//   ....[17]....
        /*0238*/ 	.word	0x00003d00
        /*023c*/ 	.word	0x00000002
        /*0240*/ 	.word	0x00000010
        /*0244*/ 	.short	0x010a
        /*0246*/ 	.byte	0xff
	.zero		1


	//   ....[18]....
        /*0248*/ 	.word	0x00003d60
        /*024c*/ 	.word	0x00000003
        /*0250*/ 	.word	0x00000010
        /*0254*/ 	.short	0x010a
        /*0256*/ 	.byte	0xff
	.zero		1


	//   ....[19]....
        /*0258*/ 	.word	0x00003de0
        /*025c*/ 	.word	0x00000002
        /*0260*/ 	.word	0x00000028
        /*0264*/ 	.short	0x010a
        /*0266*/ 	.byte	0xff
	.zero		1


	//   ....[20]....
        /*0268*/ 	.word	0x00003e60
        /*026c*/ 	.word	0x00000002
        /*0270*/ 	.word	0x00000000
        /*0274*/ 	.short	0x010a
        /*0276*/ 	.byte	0xff
	.zero		1


	//   ....[21]....
        /*0278*/ 	.word	0x00003ec0
        /*027c*/ 	.word	0x00000003
        /*0280*/ 	.word	0x00000028
        /*0284*/ 	.short	0x010a
        /*0286*/ 	.byte	0xff
	.zero		1


	//   ....[22]....
        /*0288*/ 	.word	0x00003f30
        /*028c*/ 	.word	0x00000002
        /*0290*/ 	.word	0x00000020
        /*0294*/ 	.short	0x010a
        /*0296*/ 	.byte	0xff
	.zero		1


	//----- nvinfo : EIATTR_NUM_MBARRIERS
	.align		4
.L_50:
        /*0298*/ 	.byte	0x03, 0x38
        /*029a*/ 	.short	0x0006


	//----- nvinfo : EIATTR_EXIT_INSTR_OFFSETS
	.align		4
        /*029c*/ 	.byte	0x04, 0x1c
        /*029e*/ 	.short	(.L_52 - .L_51)


	//   ....[0]....
.L_51:
        /*02a0*/ 	.word	0x00001910


	//   ....[1]....
        /*02a4*/ 	.word	0x00003cc0


	//----- nvinfo : EIATTR_REQNTID
	.align		4
.L_52:
        /*02a8*/ 	.byte	0x04, 0x10
        /*02aa*/ 	.short	(.L_54 - .L_53)
.L_53:
        /*02ac*/ 	.word	0x000000c0
        /*02b0*/ 	.word	0x00000001
        /*02b4*/ 	.word	0x00000001


	//----- nvinfo : EIATTR_CRS_STACK_SIZE
	.align		4
.L_54:
        /*02b8*/ 	.byte	0x04, 0x1e
        /*02ba*/ 	.short	(.L_56 - .L_55)
.L_55:
        /*02bc*/ 	.word	0x00000000


	//----- nvinfo : EIATTR_CBANK_PARAM_SIZE
	.align		4
.L_56:
        /*02c0*/ 	.byte	0x03, 0x19
        /*02c2*/ 	.short	0x0368


	//----- nvinfo : EIATTR_PARAM_CBANK
	.align		4
        /*02c4*/ 	.byte	0x04, 0x0a
        /*02c6*/ 	.short	(.L_58 - .L_57)
	.align		4
.L_57:
        /*02c8*/ 	.word	index@(.nv.constant0.kernel_cutlass_kernel_cudnngemm_swigludense_blockscaled_gemm_persistent_swiglu_interleaved_quantSm100BlockScaledPersistentDenseGemmKernel_object_at__TiledMMA_ThrLayoutVMNK11110000_Permuta_0)
        /*02cc*/ 	.short	0x0380
        /*02ce*/ 	.short	0x0368


	//----- nvinfo : EIATTR_SW_WAR
	.align		4
.L_58:
        /*02d0*/ 	.byte	0x04, 0x36
        /*02d2*/ 	.short	(.L_60 - .L_59)
.L_59:
        /*02d4*/ 	.word	0x00000008
.L_60:


//--------------------- .nv.compat                --------------------------
	.section	.nv.compat,"",@"SHT_CUDA_COMPAT_INFO"
	.align	4
        /*0000*/ 	.byte	0x02, 0x02, 0x02, 0x00, 0x02, 0x05, 0x05, 0x00, 0x02, 0x03, 0x01, 0x00, 0x02, 0x06, 0x01, 0x00


//--------------------- .nv.callgraph             --------------------------
	.section	.nv.callgraph,"",@"SHT_CUDA_CALLGRAPH"
	.align	4
	.sectionentsize	8
	.align		4
        /*0000*/ 	.word	0x00000000
	.align		4
        /*0004*/ 	.word	0xffffffff
	.align		4
        /*0008*/ 	.word	0x00000000
	.align		4
        /*000c*/ 	.word	0xfffffffe
	.align		4
        /*0010*/ 	.word	0x00000000
	.align		4
        /*0014*/ 	.word	0xfffffffd
	.align		4
        /*0018*/ 	.word	0x00000000
	.align		4
        /*001c*/ 	.word	0xfffffffc


//--------------------- .text.kernel_cutlass_kernel_cudnngemm_swigludense_blockscaled_gemm_persistent_swiglu_interleaved_quantSm100BlockScaledPersistentDenseGemmKernel_object_at__TiledMMA_ThrLayoutVMNK11110000_Permuta_0 --------------------------
	.section	.text.kernel_cutlass_kernel_cudnngemm_swigludense_blockscaled_gemm_persistent_swiglu_interleaved_quantSm100BlockScaledPersistentDenseGemmKernel_object_at__TiledMMA_ThrLayoutVMNK11110000_Permuta_0,"ax",@progbits
	.align	128
        .global         kernel_cutlass_kernel_cudnngemm_swigludense_blockscaled_gemm_persistent_swiglu_interleaved_quantSm100BlockScaledPersistentDenseGemmKernel_object_at__TiledMMA_ThrLayoutVMNK11110000_Permuta_0
        .type           kernel_cutlass_kernel_cudnngemm_swigludense_blockscaled_gemm_persistent_swiglu_interleaved_quantSm100BlockScaledPersistentDenseGemmKernel_object_at__TiledMMA_ThrLayoutVMNK11110000_Permuta_0,@function
        .size           kernel_cutlass_kernel_cudnngemm_swigludense_blockscaled_gemm_persistent_swiglu_interleaved_quantSm100BlockScaledPersistentDenseGemmKernel_object_at__TiledMMA_ThrLayoutVMNK11110000_Permuta_0,(.L_x_49 - kernel_cutlass_kernel_cudnngemm_swigludense_blockscaled_gemm_persistent_swiglu_interleaved_quantSm100BlockScaledPersistentDenseGemmKernel_object_at__TiledMMA_ThrLayoutVMNK11110000_Permuta_0)
        .other          kernel_cutlass_kernel_cudnngemm_swigludense_blockscaled_gemm_persistent_swiglu_interleaved_quantSm100BlockScaledPersistentDenseGemmKernel_object_at__TiledMMA_ThrLayoutVMNK11110000_Permuta_0,@"STO_CUDA_ENTRY STV_DEFAULT"
kernel_cutlass_kernel_cudnngemm_swigludense_blockscaled_gemm_persistent_swiglu_interleaved_quantSm100BlockScaledPersistentDenseGemmKernel_object_at__TiledMMA_ThrLayoutVMNK11110000_Permuta_0:
.text.kernel_cutlass_kernel_cudnngemm_swigludense_blockscaled_gemm_persistent_swiglu_interleaved_quantSm100BlockScaledPersistentDenseGemmKernel_object_at__TiledMMA_ThrLayoutVMNK11110000_Permuta_0:
[----:B------:R-:W1:Y:S01]  /*0000*/  LDC R1, c[0x0][0x37c] ;  /* 0x0000df00ff017b82 */ /* 0x000e620000000800 */
[----:B------:R-:W2:Y:S07]  /*0010*/  S2R R0, SR_TID.X ;  /* 0x0000000000007919 */ /* 0x000eae0000002100 */
[----:B------:R-:W3:Y:S01]  /*0020*/  S2UR UR12, SR_CgaCtaId ;  /* 0x00000000000c79c3 */ /* 0x000ee20000008800 */
[----:B------:R-:W-:Y:S01]  /*0030*/  UMOV UR10, 0x1 ;  /* 0x00000001000a7882 */ /* 0x000fe20000000000 */
[----:B------:R-:W-:Y:S01]  /*0040*/  UMOV UR26, 0x4 ;  /* 0x00000004001a7882 */ /* 0x000fe20000000000 */
[----:B------:R-:W4:Y:S01]  /*0050*/  LDCU.U8 UR7, c[0x0][0x382] ;  /* 0x00007040ff0777ac */ /* 0x000f220008000000 */
[----:B------:R-:W5:Y:S01]  /*0060*/  LDCU.U8 UR6, c[0x0][0x381] ;  /* 0x00007020ff0677ac */ /* 0x000f620008000000 */
[----:B------:R-:W1:Y:S01]  /*0070*/  LDCU UR4, c[0x0][0x36c] ;  /* 0x00006d80ff0477ac */ /* 0x000e620008000800 */
[----:B---3--:R-:W-:Y:S01]  /*0080*/  ULEA.HI UR8, UR12, UR12, URZ, 0x1 ;  /* 0x0000000c0c087291 */ /* 0x008fe2000f8f08ff */
[----:B--2---:R-:W-:-:S04]  /*0090*/  SHF.R.U32.HI R2, RZ, 0x5, R0 ;  /* 0x00000005ff027819 */ /* 0x004fc80000011600 */
[----:B------:R-:W-:-:S13]  /*00a0*/  R2UR UR29, R2 ;  /* 0x00000000021d72ca */ /* 0x000fda00000e0000 */
[----:B------:R-:W-:Y:S02]  /*00b0*/  UISETP.NE.AND UP5, UPT, UR29, URZ, UPT ;  /* 0x000000ff1d00728c */ /* 0x000fe4000bfa5270 */
[----:B------:R-:W-:-:S09]  /*00c0*/  UISETP.NE.AND UP6, UPT, UR29, 0x5, UPT ;  /* 0x000000051d00788c */ /* 0x000fd2000bfc5270 */
[----:B------:R-:W-:-:S04]  /*00d0*/  @!UP5 UIADD3 UR10, UPT, UPT, -UR10, 0x100000, URZ ;  /* 0x001000000a0ad890 */ /* 0x000fc8000fffe1ff */
[----:B------:R-:W-:Y:S02]  /*00e0*/  @!UP5 USHF.L.U32 UR11, UR10, 0xb, URZ ;  /* 0x0000000b0a0bd899 */ /* 0x000fe400080006ff */
[----:B------:R-:W-:Y:S01]  /*00f0*/  @!UP5 USHF.L.U32 UR10, UR10, 0x1, URZ ;  /* 0x000000010a0ad899 */ /* 0x000fe200080006ff */
[----:B------:R-:W-:Y:S01]  /*0100*/  @!UP5 UMOV UR5, 0x400 ;  /* 0x000004000005d882 */ /* 0x000fe20000000000 */
[----:B------:R-:W-:-:S04]  /*0110*/  @!UP5 UIADD3 UR26, UPT, UPT, -UR26, 0x100000, URZ ;  /* 0x001000001a1ad890 */ /* 0x000fc8000fffe1ff */
[----:B------:R-:W-:Y:S02]  /*0120*/  @!UP5 USHF.L.U32 UR27, UR26, 0xb, URZ ;  /* 0x0000000b1a1bd899 */ /* 0x000fe400080006ff */
[----:B------:R-:W-:Y:S02]  /*0130*/  @!UP5 USHF.L.U32 UR26, UR26, 0x1, URZ ;  /* 0x000000011a1ad899 */ /* 0x000fe400080006ff */
[----:B------:R-:W-:Y:S01]  /*0140*/  @!UP5 ULEA UR5, UR12, UR5, 0x18 ;  /* 0x000000050c05d291 */ /* 0x000fe2000f8ec0ff */
[----:B-1--45:R-:W-:Y:S11]  /*0150*/  BRA.U UP6, `(.L_x_0) ;  /* 0x0000000106507547 */ /* 0x032ff6000b800000 */
[----:B------:R-:W1:Y:S02]  /*0160*/  LDCU.64 UR14, c[0x0][0x348] ;  /* 0x00006900ff0e77ac */ /* 0x000e640008000a00 */
[----:B-1----:R-:W-:Y:S02]  /*0170*/  UIADD3 UR24, UP0, UPT, UR14, 0x40, URZ ;  /* 0x000000400e187890 */ /* 0x002fe4000ff1e0ff */
[----:B------:R-:W-:Y:S02]  /*0180*/  UIADD3 UR22, UP4, UPT, UR14, 0xc0, URZ ;  /* 0x000000c00e167890 */ /* 0x000fe4000ff9e0ff */
[----:B------:R-:W-:Y:S02]  /*0190*/  UIADD3 UR20, UP3, UPT, UR14, 0x140, URZ ;  /* 0x000001400e147890 */ /* 0x000fe4000ff7e0ff */
[----:B------:R-:W-:Y:S02]  /*01a0*/  UIADD3 UR18, UP2, UPT, UR14, 0x1c0, URZ ;  /* 0x000001c00e127890 */ /* 0x000fe4000ff5e0ff */
[----:B------:R-:W-:-:S02]  /*01b0*/  UIADD3 UR16, UP1, UPT, UR14, 0x240, URZ ;  /* 0x000002400e107890 */ /* 0x000fc4000ff3e0ff */
[----:B------:R-:W-:Y:S02]  /*01c0*/  UIADD3.X UR25, UPT, UPT, URZ, UR15, URZ, UP0, !UPT ;  /* 0x0000000fff197290 */ /* 0x000fe400087fe4ff */
[----:B------:R-:W-:Y:S02]  /*01d0*/  UIADD3 UR14, UP0, UPT, UR14, 0x2c0, URZ ;  /* 0x000002c00e0e7890 */ /* 0x000fe4000ff1e0ff */
[----:B------:R-:W-:Y:S02]  /*01e0*/  UIADD3.X UR23, UPT, UPT, URZ, UR15, URZ, UP4, !UPT ;  /* 0x0000000fff177290 */ /* 0x000fe4000a7fe4ff */
[----:B------:R-:W-:Y:S02]  /*01f0*/  UIADD3.X UR21, UPT, UPT, URZ, UR15, URZ, UP3, !UPT ;  /* 0x0000000fff157290 */ /* 0x000fe40009ffe4ff */
[----:B------:R-:W-:Y:S01]  /*0200*/  UIADD3.X UR19, UPT, UPT, URZ, UR15, URZ, UP2, !UPT ;  /* 0x0000000fff137290 */ /* 0x000fe200097fe4ff */
[----:B------:R1:W-:Y:S01]  /*0210*/  UTMACCTL.PF [UR24] ;  /* 0x00000000180079b9 */ /* 0x0003e20008040000 */
[----:B------:R-:W-:-:S03]  /*0220*/  UIADD3.X UR17, UPT, UPT, URZ, UR15, URZ, UP1, !UPT ;  /* 0x0000000fff117290 */ /* 0x000fc60008ffe4ff */
[----:B------:R1:W-:Y:S01]  /*0230*/  UTMACCTL.PF [UR22] ;  /* 0x00000000160079b9 */ /* 0x0003e20008040000 */
[----:B------:R-:W-:Y:S01]  /*0240*/  UIADD3.X UR15, UPT, UPT, URZ, UR15, URZ, UP0, !UPT ;  /* 0x0000000fff0f7290 */ /* 0x000fe200087fe4ff */
[----:B------:R1:W-:Y:S02]  /*0250*/  UTMACCTL.PF [UR20] ;  /* 0x00000000140079b9 */ /* 0x0003e40008040000 */
[----:B------:R1:W-:Y:S02]  /*0260*/  UTMACCTL.PF [UR18] ;  /* 0x00000000120079b9 */ /* 0x0003e40008040000 */
[----:B------:R1:W-:Y:S04]  /*0270*/  UTMACCTL.PF [UR16] ;  /* 0x00000000100079b9 */ /* 0x0003e80008040000 */
[----:B------:R1:W-:Y:S02]  /*0280*/  UTMACCTL.PF [UR14] ;  /* 0x000000000e0079b9 */ /* 0x0003e40008040000 */
[----:B-1----:R-:W-:Y:S01]  /*0290*/  NOP ;  /* 0x0000000000007918 */ /* 0x002fe20000000000 */
.L_x_0:
[----:B------:R-:W-:Y:S05]  /*02a0*/  BRA.U UP5, `(.L_x_1) ;  /* 0x0000000105407547 */ /* 0x000fea000b800000 */
[----:B------:R-:W-:Y:S01]  /*02b0*/  UMOV UR14, 0x400 ;  /* 0x00000400000e7882 */ /* 0x000fe20000000000 */
[----:B------:R-:W-:Y:S01]  /*02c0*/  UMOV UR13, 0x1 ;  /* 0x00000001000d7882 */ /* 0x000fe20000000000 */
[----:B------:R-:W-:Y:S01]  /*02d0*/  UMOV UR9, 0x2 ;  /* 0x0000000200097882 */ /* 0x000fe20000000000 */
[----:B------:R-:W-:Y:S02]  /*02e0*/  ULEA UR14, UR12, UR14, 0x18 ;  /* 0x0000000e0c0e7291 */ /* 0x000fe4000f8ec0ff */
[----:B------:R-:W-:-:S04]  /*02f0*/  UIADD3 UR16, UPT, UPT, -UR13, 0x100000, URZ ;  /* 0x001000000d107890 */ /* 0x000fc8000fffe1ff */
[----:B------:R-:W-:Y:S02]  /*0300*/  USHF.L.U32 UR17, UR16, 0xb, URZ ;  /* 0x0000000b10117899 */ /* 0x000fe400080006ff */
[----:B------:R-:W-:Y:S02]  /*0310*/  USHF.L.U32 UR16, UR16, 0x1, URZ ;  /* 0x0000000110107899 */ /* 0x000fe400080006ff */
[----:B------:R-:W-:-:S04]  /*0320*/  UIADD3 UR18, UPT, UPT, -UR9, 0x100000, URZ ;  /* 0x0010000009127890 */ /* 0x000fc8000fffe1ff */
[----:B------:R-:W-:Y:S02]  /*0330*/  USHF.L.U32 UR19, UR18, 0xb, URZ ;  /* 0x0000000b12137899 */ /* 0x000fe400080006ff */
[----:B------:R-:W-:Y:S01]  /*0340*/  USHF.L.U32 UR18, UR18, 0x1, URZ ;  /* 0x0000000112127899 */ /* 0x000fe200080006ff */
[----:B------:R-:W1:Y:S03]  /*0350*/  FENCE.VIEW.ASYNC.S ;  /* 0x00000000000073c6 */ /* 0x000e660000000000 */
[----:B-1----:R1:W2:Y:S01]  /*0360*/  SYNCS.EXCH.64 URZ, [UR14], UR16 ;  /* 0x000000100eff75b2 */ /* 0x0022a20008000100 */
[----:B------:R1:W3:Y:S07]  /*0370*/  SYNCS.EXCH.64 URZ, [UR14+0x8], UR16 ;  /* 0x000008100eff75b2 */ /* 0x0002ee0008000100 */
[----:B------:R1:W4:Y:S01]  /*0380*/  SYNCS.EXCH.64 URZ, [UR14+0x10], UR18 ;  /* 0x000010120eff75b2 */ /* 0x0003220008000100 */
[----:B------:R1:W5:Y:S01]  /*0390*/  SYNCS.EXCH.64 URZ, [UR14+0x18], UR18 ;  /* 0x000018120eff75b2 */ /* 0x0003620008000100 */
[----:B------:R-:W-:Y:S01]  /*03a0*/  NOP ;  /* 0x0000000000007918 */ /* 0x000fe20000000000 */
.L_x_1:
[----:B------:R-:W-:Y:S01]  /*03b0*/  UISETP.EQ.U32.AND UP2, UPT, UR4, 0x1, UPT ;  /* 0x000000010400788c */ /* 0x000fe2000bf42070 */
[----:B------:R-:W1:Y:S02]  /*03c0*/  FENCE.VIEW.ASYNC.S ;  /* 0x00000000000073c6 */ /* 0x000e640000000000 */
[----:B-1----:R1:W5:Y:S01]  /*03d0*/  @!UP5 SYNCS.EXCH.64 URZ, [UR5+0x20], UR10 ;  /* 0x0000200a05ffd5b2 */ /* 0x0023620008000100 */
[----:B------:R-:W-:Y:S02]  /*03e0*/  ULOP3.LUT UR8, UR8, 0xfffffffe, URZ, 0xc0, !UPT ;  /* 0xfffffffe08087892 */ /* 0x000fe4000f8ec0ff */
[----:B------:R-:W-:Y:S02]  /*03f0*/  ULOP3.LUT UR7, UR7, 0x1, URZ, 0xc0, !UPT ;  /* 0x0000000107077892 */ /* 0x000fe4000f8ec0ff */
[----:B------:R-:W-:Y:S02]  /*0400*/  ULOP3.LUT UR6, UR6, 0x1, URZ, 0xc0, !UPT ;  /* 0x0000000106067892 */ /* 0x000fe4000f8ec0ff */
[----:B------:R-:W-:Y:S01]  /*0410*/  UIADD3 UR28, UPT, UPT, -UR8, UR12, URZ ;  /* 0x0000000c081c7290 */ /* 0x000fe2000fffe1ff */
[----:B------:R-:W-:Y:S01]  /*0420*/  UMOV UR30, 0x1 ;  /* 0x00000001001e7882 */ /* 0x000fe20000000000 */
[----:B------:R-:W-:-:S02]  /*0430*/  UISETP.NE.U32.AND UP1, UPT, UR7, 0x1, UPT ;  /* 0x000000010700788c */ /* 0x000fc4000bf25070 */
[----:B------:R-:W-:Y:S02]  /*0440*/  USHF.L.U32 UR30, UR30, UR28, URZ ;  /* 0x0000001c1e1e7299 */ /* 0x000fe400080006ff */
[----:B------:R-:W-:Y:S01]  /*0450*/  UISETP.NE.U32.AND UP0, UPT, UR6, 0x1, UPT ;  /* 0x000000010600788c */ /* 0x000fe2000bf05070 */
[----:B------:R1:W4:Y:S01]  /*0460*/  @!UP5 SYNCS.EXCH.64 URZ, [UR5+0x28], UR26 ;  /* 0x0000281a05ffd5b2 */ /* 0x0003220008000100 */
[----:B------:R-:W-:Y:S01]  /*0470*/  NOP ;  /* 0x0000000000007918 */ /* 0x000fe20000000000 */
[----:B------:R-:W-:Y:S08]  /*0480*/  BRA.U !UP2, `(.L_x_2) ;  /* 0x000000010a087547 */ /* 0x000ff0000b800000 */
[----:B--2345:R-:W-:Y:S01]  /*0490*/  UCGABAR_ARV ;  /* 0x00000000000079c7 */ /* 0x03cfe20008000000 */
[----:B------:R-:W-:Y:S05]  /*04a0*/  BRA `(.L_x_3) ;  /* 0x0000000000047947 */ /* 0x000fea0003800000 */
.L_x_2:
[----:B--2345:R-:W-:Y:S01]  /*04b0*/  NOP ;  /* 0x0000000000007918 */ /* 0x03cfe20000000000 */
.L_x_3:
[----:B------:R-:W-:Y:S05]  /*04c0*/  BRA.U !UP2, `(.L_x_4) ;  /* 0x000000010a0c7547 */ /* 0x000fea000b800000 */
[----:B------:R-:W-:Y:S01]  /*04d0*/  UCGABAR_WAIT ;  /* 0x0000000000007dc7 */ /* 0x000fe20008000000 */
[----:B------:R-:W-:Y:S01]  /*04e0*/  CCTL.IVALL ;  /* 0x00000000ff00798f */ /* 0x000fe20002000000 */
[----:B------:R-:W-:Y:S05]  /*04f0*/  BRA `(.L_x_5) ;  /* 0x0000000000047947 */ /* 0x000fea0003800000 */
.L_x_4:
[----:B------:R-:W-:Y:S06]  /*0500*/  BAR.SYNC.DEFER_BLOCKING 0x0 ;  /* 0x0000000000007b1d */ /* 0x000fec0000010000 */
.L_x_5:
[----:B------:R-:W2:Y:S01]  /*0510*/  LDCU.U8 UR23, c[0x0][0x6c8] ;  /* 0x0000d900ff1777ac */ /* 0x000ea20008000000 */
[----:B------:R-:W3:Y:S01]  /*0520*/  LDCU.U8 UR22, c[0x0][0x6c9] ;  /* 0x0000d920ff1677ac */ /* 0x000ee20008000000 */
[----:B------:R-:W4:Y:S01]  /*0530*/  LDCU.U8 UR21, c[0x0][0x6d4] ;  /* 0x0000da80ff1577ac */ /* 0x000f220008000000 */
[----:B------:R-:W5:Y:S01]  /*0540*/  LDCU.U8 UR15, c[0x0][0x6d5] ;  /* 0x0000daa0ff0f77ac */ /* 0x000f620008000000 */
[----:B------:R-:W1:Y:S01]  /*0550*/  LDCU.U8 UR14, c[0x0][0x6e0] ;  /* 0x0000dc00ff0e77ac */ /* 0x000e620008000000 */
[----:B------:R-:W1:Y:S01]  /*0560*/  LDCU.U8 UR13, c[0x0][0x6e1] ;  /* 0x0000dc20ff0d77ac */ /* 0x000e620008000000 */
[----:B------:R-:W-:Y:S05]  /*0570*/  BRA.U UP6, `(.L_x_6) ;  /* 0x0000000906707547 */ /* 0x000fea000b800000 */
[----:B------:R-:W5:Y:S01]  /*0580*/  S2UR UR39, SR_CTAID.Z ;  /* 0x00000000002779c3 */ /* 0x000f620000002700 */
[----:B------:R-:W-:Y:S01]  /*0590*/  HFMA2 R3, -RZ, RZ, 0, 5.9604644775390625e-08 ;  /* 0x00000001ff037431 */ /* 0x000fe200000001ff */
[----:B------:R-:W-:Y:S01]  /*05a0*/  UMOV UR38, 0x1 ;  /* 0x0000000100267882 */ /* 0x000fe20000000000 */
[----:B-----5:R-:W-:-:S09]  /*05b0*/  UISETP.GT.U32.AND UP2, UPT, UR39, 0xff, UPT ;  /* 0x000000ff2700788c */ /* 0x020fd2000bf44070 */
[----:B------:R-:W-:Y:S05]  /*05c0*/  BRA.U UP2, `(.L_x_7) ;  /* 0x0000000902247547 */ /* 0x000fea000b800000 */
[----:B-1----:R-:W1:Y:S01]  /*05d0*/  LDCU.64 UR4, c[0x0][0x6c0] ;  /* 0x0000d800ff0477ac */ /* 0x002e620008000a00 */
[----:B------:R-:W5:Y:S01]  /*05e0*/  S2UR UR34, SR_CgaCtaId ;  /* 0x00000000002279c3 */ /* 0x000f620000008800 */
[----:B------:R-:W4:Y:S01]  /*05f0*/  LDCU UR8, c[0x0][0x6d0] ;  /* 0x0000da00ff0877ac */ /* 0x000f220008000800 */
[----:B------:R-:W3:Y:S06]  /*0600*/  LDCU UR10, c[0x0][0x374] ;  /* 0x00006e80ff0a77ac */ /* 0x000eec0008000800 */
[----:B------:R-:W2:Y:S01]  /*0610*/  S2UR UR35, SR_CTAID.X ;  /* 0x00000000002379c3 */ /* 0x000ea20000002500 */
[----:B------:R-:W2:Y:S01]  /*0620*/  LDCU.64 UR48, c[0x0][0x348] ;  /* 0x00006900ff3077ac */ /* 0x000ea20008000a00 */
[----:B------:R-:W-:Y:S01]  /*0630*/  UMOV UR36, URZ ;  /* 0x000000ff00247c82 */ /* 0x000fe20008000000 */
[----:B------:R-:W-:Y:S01]  /*0640*/  UMOV UR38, 0x1 ;  /* 0x0000000100267882 */ /* 0x000fe20000000000 */
[----:B-1----:R-:W-:-:S04]  /*0650*/  UIMAD.WIDE.U32 UR6, UR39, UR5, URZ ;  /* 0x00000005270672a5 */ /* 0x002fc8000f8e00ff */
[----:B------:R-:W-:-:S04]  /*0660*/  UIADD3 UR5, UPT, UPT, UR39, -UR7, URZ ;  /* 0x8000000727057290 */ /* 0x000fc8000fffe0ff */
[----:B--2---:R-:W-:-:S04]  /*0670*/  USHF.R.U32.HI UR5, URZ, UR23, UR5 ;  /* 0x00000017ff057299 */ /* 0x004fc80008011605 */
[----:B------:R-:W-:-:S04]  /*0680*/  UIADD3 UR5, UPT, UPT, UR7, UR5, URZ ;  /* 0x0000000507057290 */ /* 0x000fc8000fffe0ff */
[----:B---3--:R-:W-:-:S04]  /*0690*/  USHF.R.U32.HI UR6, URZ, UR22, UR5 ;  /* 0x00000016ff067299 */ /* 0x008fc80008011605 */
[----:B------:R-:W-:-:S04]  /*06a0*/  UIADD3 UR6, UPT, UPT, -UR6, URZ, URZ ;  /* 0x000000ff06067290 */ /* 0x000fc8000fffe1ff */
[----:B------:R-:W-:Y:S01]  /*06b0*/  UIMAD UR6, UR6, UR4, UR39 ;  /* 0x00000004060672a4 */ /* 0x000fe2000f8e0227 */
[----:B------:R-:W1:Y:S03]  /*06c0*/  LDCU.64 UR4, c[0x0][0x6d8] ;  /* 0x0000db00ff0477ac */ /* 0x000e660008000a00 */
[----:B----4-:R-:W-:-:S04]  /*06d0*/  UIMAD.WIDE.U32 UR8, UR6, UR8, URZ ;  /* 0x00000008060872a5 */ /* 0x010fc8000f8e00ff */
[----:B------:R-:W-:-:S04]  /*06e0*/  UIADD3 UR7, UPT, UPT, UR6, -UR9, URZ ;  /* 0x8000000906077290 */ /* 0x000fc8000fffe0ff */
[----:B------:R-:W-:-:S03]  /*06f0*/  USHF.R.U32.HI UR7, URZ, UR21, UR7 ;  /* 0x00000015ff077299 */ /* 0x000fc60008011607 */
[----:B------:R-:W2:Y:S01]  /*0700*/  LDCU UR8, c[0x0][0x370] ;  /* 0x00006e00ff0877ac */ /* 0x000ea20008000800 */
[----:B------:R-:W-:Y:S01]  /*0710*/  UIADD3 UR7, UPT, UPT, UR9, UR7, URZ ;  /* 0x0000000709077290 */ /* 0x000fe2000fffe0ff */
[----:B------:R-:W3:Y:S03]  /*0720*/  LDCU UR37, c[0x0][0x378] ;  /* 0x00006f00ff2577ac */ /* 0x000ee60008000800 */
[----:B------:R-:W-:-:S04]  /*0730*/  USHF.R.U32.HI UR7, URZ, UR15, UR7 ;  /* 0x0000000fff077299 */ /* 0x000fc80008011607 */
[----:B-1----:R-:W-:Y:S02]  /*0740*/  UIMAD.WIDE.U32 UR16, UR7, UR5, URZ ;  /* 0x00000005071072a5 */ /* 0x002fe4000f8e00ff */
[----:B--2---:R-:W-:-:S05]  /*0750*/  UIMAD UR8, UR10, UR8, URZ ;  /* 0x000000080a0872a4 */ /* 0x004fca000f8e02ff */
[----:B------:R-:W-:Y:S02]  /*0760*/  UMOV UR5, UR17 ;  /* 0x0000001100057c82 */ /* 0x000fe40008000000 */
[----:B------:R-:W-:Y:S02]  /*0770*/  UIADD3 UR9, UPT, UPT, UR7, -UR5, URZ ;  /* 0x8000000507097290 */ /* 0x000fe4000fffe0ff */
[----:B---3--:R-:W-:Y:S02]  /*0780*/  UIMAD UR37, UR8, UR37, URZ ;  /* 0x00000025082572a4 */ /* 0x008fe4000f8e02ff */
[----:B------:R-:W-:Y:S02]  /*0790*/  USHF.R.U32.HI UR9, URZ, UR14, UR9 ;  /* 0x0000000eff097299 */ /* 0x000fe40008011609 */
[----:B------:R-:W-:Y:S02]  /*07a0*/  ULEA.HI UR37, UR37, UR37, URZ, 0x1 ;  /* 0x0000002525257291 */ /* 0x000fe4000f8f08ff */
[----:B------:R-:W-:Y:S01]  /*07b0*/  UIADD3 UR9, UPT, UPT, UR5, UR9, URZ ;  /* 0x0000000905097290 */ /* 0x000fe2000fffe0ff */
[----:B------:R-:W1:Y:S03]  /*07c0*/  LDCU UR5, c[0x0][0x6cc] ;  /* 0x0000d980ff0577ac */ /* 0x000e660008000800 */
[----:B------:R-:W-:Y:S01]  /*07d0*/  USHF.R.U32.HI UR9, URZ, UR13, UR9 ;  /* 0x0000000dff097299 */ /* 0x000fe20008011609 */
[----:B------:R-:W-:Y:S01]  /*07e0*/  UMOV UR8, 0x400 ;  /* 0x0000040000087882 */ /* 0x000fe20000000000 */
[----:B------:R-:W-:-:S02]  /*07f0*/  USHF.R.S32.HI UR37, URZ, 0x1, UR37 ;  /* 0x00000001ff257899 */ /* 0x000fc40008011425 */
[----:B------:R-:W-:Y:S02]  /*0800*/  UIADD3 UR9, UPT, UPT, -UR9, URZ, URZ ;  /* 0x000000ff09097290 */ /* 0x000fe4000fffe1ff */
[----:B-----5:R-:W-:Y:S02]  /*0810*/  ULEA UR34, UR34, UR8, 0x18 ;  /* 0x0000000822227291 */ /* 0x020fe4000f8ec0ff */
[----:B------:R-:W-:Y:S02]  /*0820*/  UIMAD UR4, UR9, UR4, UR7 ;  /* 0x00000004090472a4 */ /* 0x000fe4000f8e0207 */
[----:B------:R-:W-:-:S04]  /*0830*/  UIADD3 UR7, UPT, UPT, -UR7, URZ, URZ ;  /* 0x000000ff07077290 */ /* 0x000fc8000fffe1ff */
[----:B-1----:R-:W-:-:S12]  /*0840*/  UIMAD UR5, UR7, UR5, UR6 ;  /* 0x00000005070572a4 */ /* 0x002fd8000f8e0206 */
.L_x_11:
[----:B------:R-:W-:Y:S01]  /*0850*/  USHF.L.U32 UR6, UR38, 0x1f, URZ ;  /* 0x0000001f26067899 */ /* 0x000fe200080006ff */
[----:B------:R-:W-:Y:S01]  /*0860*/  HFMA2 R3, -RZ, RZ, 0, -6 ;  /* 0x0000c600ff037431 */ /* 0x000fe200000001ff */
[----:B------:R-:W-:Y:S02]  /*0870*/  ULEA UR7, UR36, UR34, 0x3 ;  /* 0x0000002224077291 */ /* 0x000fe4000f8e18ff */
[----:B------:R-:W-:Y:S02]  /*0880*/  UIADD3 UR19, UPT, UPT, UR5, UR5, URZ ;  /* 0x0000000505137290 */ /* 0x000fe4000fffe0ff */
[----:B------:R-:W-:Y:S01]  /*0890*/  MOV R2, UR6 ;  /* 0x0000000600027c02 */ /* 0x000fe20008000f00 */
[----:B------:R-:W-:Y:S02]  /*08a0*/  UIADD3 UR46, UP5, UPT, UR48, 0x40, URZ ;  /* 0x00000040302e7890 */ /* 0x000fe4000ffbe0ff */
[----:B------:R-:W-:Y:S02]  /*08b0*/  UIADD3 UR44, UP4, UPT, UR48, 0xc0, URZ ;  /* 0x000000c0302c7890 */ /* 0x000fe4000ff9e0ff */
[----:B----4-:R1:W2:Y:S01]  /*08c0*/  SYNCS.PHASECHK.TRANS64.TRYWAIT P2, [UR7+0x10], R2 ;  /* 0x00001002ff0075a7 */ /* 0x0102a20008041107 */
[----:B------:R-:W-:-:S02]  /*08d0*/  ULEA UR7, UR4, UR28, 0x1 ;  /* 0x0000001c04077291 */ /* 0x000fc4000f8e08ff */
[----:B------:R-:W-:Y:S02]  /*08e0*/  UIADD3 UR42, UP3, UPT, UR48, 0x140, URZ ;  /* 0x00000140302a7890 */ /* 0x000fe4000ff7e0ff */
[----:B------:R-:W-:Y:S02]  /*08f0*/  UIADD3 UR40, UP2, UPT, UR48, 0x1c0, URZ ;  /* 0x000001c030287890 */ /* 0x000fe4000ff5e0ff */
[----:B------:R-:W-:Y:S02]  /*0900*/  ULOP3.LUT UR19, UR19, 0x1, UR35, 0xf8, !UPT ;  /* 0x0000000113137892 */ /* 0x000fe4000f8ef823 */
[----:B------:R-:W-:Y:S02]  /*0910*/  UIADD3 UR11, UPT, UPT, UR28, UR4, UR4 ;  /* 0x000000041c0b7290 */ /* 0x000fe4000fffe004 */
[----:B------:R-:W-:Y:S02]  /*0920*/  UIADD3.X UR47, UPT, UPT, URZ, UR49, URZ, UP5, !UPT ;  /* 0x00000031ff2f7290 */ /* 0x000fe4000affe4ff */
[----:B------:R-:W-:-:S02]  /*0930*/  UIADD3.X UR45, UPT, UPT, URZ, UR49, URZ, UP4, !UPT ;  /* 0x00000031ff2d7290 */ /* 0x000fc4000a7fe4ff */
[----:B------:R-:W-:Y:S02]  /*0940*/  UIADD3.X UR43, UPT, UPT, URZ, UR49, URZ, UP3, !UPT ;  /* 0x00000031ff2b7290 */ /* 0x000fe40009ffe4ff */
[----:B------:R-:W-:Y:S02]  /*0950*/  UIADD3.X UR41, UPT, UPT, URZ, UR49, URZ, UP2, !UPT ;  /* 0x00000031ff297290 */ /* 0x000fe400097fe4ff */
[----:B------:R-:W-:Y:S02]  /*0960*/  USHF.L.U32 UR7, UR7, 0x7, URZ ;  /* 0x0000000707077899 */ /* 0x000fe400080006ff */
[----:B------:R-:W-:Y:S01]  /*0970*/  USHF.L.U32 UR27, UR19, 0x7, URZ ;  /* 0x00000007131b7899 */ /* 0x000fe200080006ff */
[----:B------:R-:W-:Y:S01]  /*0980*/  UMOV UR20, URZ ;  /* 0x000000ff00147c82 */ /* 0x000fe20008000000 */
[----:B------:R-:W-:Y:S01]  /*0990*/  UMOV UR18, URZ ;  /* 0x000000ff00127c82 */ /* 0x000fe20008000000 */
[----:B-1----:R-:W-:-:S09]  /*09a0*/  UMOV UR10, URZ ;  /* 0x000000ff000a7c82 */ /* 0x002fd20008000000 */
.L_x_10:
[----:B---3--:R-:W-:Y:S02]  /*09b0*/  UIADD3 UR9, UPT, UPT, UR36, 0x1, URZ ;  /* 0x0000000124097890 */ /* 0x008fe4000fffe0ff */
[----:B------:R-:W-:Y:S02]  /*09c0*/  ULEA UR25, UR36, UR34, 0x3 ;  /* 0x0000002224197291 */ /* 0x000fe4000f8e18ff */
[----:B------:R-:W-:Y:S02]  /*09d0*/  USHF.L.U32 UR26, UR20, 0x7, URZ ;  /* 0x00000007141a7899 */ /* 0x000fe400080006ff */
[----:B------:R-:W-:Y:S02]  /*09e0*/  ULEA UR24, UR36, UR34, 0xe ;  /* 0x0000002224187291 */ /* 0x000fe4000f8e70ff */
[----:B------:R-:W-:Y:S02]  /*09f0*/  ULEA UR32, UR36, UR28, 0x1 ;  /* 0x0000001c24207291 */ /* 0x000fe4000f8e08ff */
[----:B------:R-:W-:-:S02]  /*0a00*/  ULEA UR8, UR36, UR28, 0x1 ;  /* 0x0000001c24087291 */ /* 0x000fc4000f8e08ff */
[----:B------:R-:W-:Y:S02]  /*0a10*/  UISETP.NE.AND UP3, UPT, UR9, 0x2, UPT ;  /* 0x000000020900788c */ /* 0x000fe4000bf65270 */
[----:B------:R-:W-:Y:S02]  /*0a20*/  ULEA UR16, UR36, UR34, 0x9 ;  /* 0x0000002224107291 */ /* 0x000fe4000f8e48ff */
[----:B------:R-:W-:Y:S02]  /*0a30*/  ULEA UR32, UR32, UR34, 0xe ;  /* 0x0000002220207291 */ /* 0x000fe4000f8e70ff */
[----:B------:R-:W-:Y:S02]  /*0a40*/  ULEA UR8, UR8, UR34, 0x9 ;  /* 0x0000002208087291 */ /* 0x000fe4000f8e48ff */
[----:B------:R-:W-:Y:S02]  /*0a50*/  UIADD3 UR24, UPT, UPT, UR24, 0x18400, URZ ;  /* 0x0001840018187890 */ /* 0x000fe4000fffe0ff */
[----:B------:R-:W-:-:S02]  /*0a60*/  USEL UR4, URZ, 0x1, UP3 ;  /* 0x00000001ff047887 */ /* 0x000fc40009800000 */
[----:B------:R-:W-:Y:S01]  /*0a70*/  UISETP.GT.U32.AND UP2, UPT, UR20, 0x1e, UPT ;  /* 0x0000001e1400788c */ /* 0x000fe2000bf44070 */
[----:B------:R-:W-:Y:S01]  /*0a80*/  UMOV UR31, 0x30000 ;  /* 0x00030000001f7882 */ /* 0x000fe20000000000 */
[----:B------:R-:W-:Y:S01]  /*0a90*/  UMOV UR12, UR20 ;  /* 0x00000014000c7c82 */ /* 0x000fe20008000000 */
[----:B------:R-:W-:Y:S01]  /*0aa0*/  UMOV UR5, UR25 ;  /* 0x0000001900057c82 */ /* 0x000fe20008000000 */
[----:B------:R-:W-:Y:S01]  /*0ab0*/  UMOV UR6, UR26 ;  /* 0x0000001a00067c82 */ /* 0x000fe20008000000 */
[----:B--2-4-:R-:W-:Y:S06]  /*0ac0*/  @P2 BRA `(.L_x_8) ;  /* 0x0000000000102947 */ /* 0x014fec0003800000 */
[----:B------:R-:W-:-:S06]  /*0ad0*/  USHF.L.U32 UR17, UR38, 0x1f, URZ ;  /* 0x0000001f26117899 */ /* 0x000fcc00080006ff */
[----:B------:R-:W-:-:S04]  /*0ae0*/  MOV R2, UR17 ;  /* 0x0000001100027c02 */ /* 0x000fc80008000f00 */
[----:B------:R-:W1:Y:S02]  /*0af0*/  SYNCS.PHASECHK.TRANS64.TRYWAIT P0, [UR25+0x10], R2 ;  /* 0x00001002ff0075a7 */ /* 0x000e640008001119 */
[----:B-1----:R-:W-:Y:S05]  /*0b00*/  @!P0 BRA `(.L_x_9) ;  /* 0x0000003000708947 */ /* 0x002fea0003800000 */
.L_x_8:
[----:B------:R-:W-:Y:S02]  /*0b10*/  ELECT P1, URZ, PT ;  /* 0x0000000000ff782f */ /* 0x000fe40003820000 */
[----:B------:R-:W-:Y:S01]  /*0b20*/  PLOP3.LUT P0, PT, PT, PT, UP2, 0x80, 0x8 ;  /* 0x000000000008781c */ /* 0x000fe20003f0f028 */
[----:B------:R-:W-:Y:S01]  /*0b30*/  ULOP3.LUT UR38, UR38, UR4, URZ, 0x3c, !UPT ;  /* 0x0000000426267292 */ /* 0x000fe2000f8e3cff */
[----:B------:R-:W-:Y:S01]  /*0b40*/  PLOP3.LUT P2, PT, PT, PT, PT, 0x80, 0x8 ;  /* 0x000000000008781c */ /* 0x000fe20003f4f070 */
[----:B------:R-:W-:Y:S02]  /*0b50*/  USEL UR36, UR9, URZ, UP3 ;  /* 0x000000ff09247287 */ /* 0x000fe40009800000 */
[----:B------:R-:W-:Y:S02]  /*0b60*/  UIADD3 UR4, UPT, UPT, UR32, 0x20400, URZ ;  /* 0x0002040020047890 */ /* 0x000fe4000fffe0ff */
[----:B------:R-:W-:Y:S02]  /*0b70*/  UIADD3 UR16, UPT, UPT, UR16, 0x30400, URZ ;  /* 0x0003040010107890 */ /* 0x000fe4000fffe0ff */
[----:B------:R-:W-:-:S02]  /*0b80*/  UIADD3 UR8, UPT, UPT, UR8, 0x30800, URZ ;  /* 0x0003080008087890 */ /* 0x000fc4000fffe0ff */
[----:B------:R-:W-:Y:S01]  /*0b90*/  @!UP2 USHF.L.U32 UR32, UR38, 0x1f, URZ ;  /* 0x0000001f2620a899 */ /* 0x000fe200080006ff */
[----:B------:R3:W-:Y:S01]  /*0ba0*/  @P1 SYNCS.ARRIVE.TRANS64 RZ, [UR25], R3 ;  /* 0x00000003ffff19a7 */ /* 0x0007e20008000019 */
[----:B------:R-:W-:Y:S01]  /*0bb0*/  @!UP2 ULEA UR33, UR36, UR34, 0x3 ;  /* 0x000000222421a291 */ /* 0x000fe2000f8e18ff */
[----:B------:R-:W-:Y:S01]  /*0bc0*/  UTMALDG.2D [UR24], [UR46], desc[URZ] ;  /* 0x0000ff182e0075b4 */ /* 0x000fe20008009000 */
[----:B------:R-:W-:Y:S01]  /*0bd0*/  UMOV UR17, UR25 ;  /* 0x0000001900117c82 */ /* 0x000fe20008000000 */
[----:B------:R-:W-:Y:S01]  /*0be0*/  UMOV UR9, UR25 ;  /* 0x0000001900097c82 */ /* 0x000fe20008000000 */
[----:B-1----:R-:W-:Y:S01]  /*0bf0*/  IMAD.U32 R2, RZ, RZ, UR32 ;  /* 0x00000020ff027e24 */ /* 0x002fe2000f8e00ff */
[----:B------:R-:W-:Y:S01]  /*0c00*/  UIADD3 UR32, UPT, UPT, UR20, 0x1, URZ ;  /* 0x0000000114207890 */ /* 0x000fe2000fffe0ff */
[----:B------:R-:W-:Y:S03]  /*0c10*/  UTMALDG.2D.MULTICAST [UR4], [UR44], UR31, desc[URZ] ;  /* 0x0000ff042c0073b4 */ /* 0x000fe6000800981f */
[----:B------:R-:W-:Y:S01]  /*0c20*/  UISETP.NE.AND UP2, UPT, UR32, 0x20, UPT ;  /* 0x000000202000788c */ /* 0x000fe2000bf45270 */
[----:B------:R1:W-:Y:S01]  /*0c30*/  UTMALDG.3D [UR16], [UR42], desc[URZ] ;  /* 0x0000ff102a0075b4 */ /* 0x0003e20008011000 */
[----:B------:R3:W-:Y:S01]  /*0c40*/  UTMALDG.3D.MULTICAST [UR8], [UR40], UR31, desc[URZ] ;  /* 0x0000ff08280073b4 */ /* 0x0007e2000801181f */
[----:B------:R3:W4:Y:S01]  /*0c50*/  @!P0 SYNCS.PHASECHK.TRANS64.TRYWAIT P2, [UR33+0x10], R2 ;  /* 0x00001002ff0085a7 */ /* 0x0007220008041121 */
[----:B-1----:R-:W-:-:S05]  /*0c60*/  UMOV UR20, UR32 ;  /* 0x0000002000147c82 */ /* 0x002fca0008000000 */
[----:B------:R-:W-:Y:S05]  /*0c70*/  BRA.U UP2, `(.L_x_10) ;  /* 0xfffffffd024c7547 */ /* 0x000fea000b83ffff */
[----:B------:R-:W1:Y:S01]  /*0c80*/  LDCU.64 UR4, c[0x0][0x6c0] ;  /* 0x0000d800ff0477ac */ /* 0x000e620008000a00 */
[----:B------:R-:W-:-:S04]  /*0c90*/  UIADD3 UR39, UPT, UPT, UR37, UR39, URZ ;  /* 0x0000002725277290 */ /* 0x000fc8000fffe0ff */
[----:B------:R-:W-:Y:S02]  /*0ca0*/  UISETP.GE.AND UP2, UPT, UR39, 0x100, UPT ;  /* 0x000001002700788c */ /* 0x000fe4000bf46270 */
[----:B-1----:R-:W-:Y:S01]  /*0cb0*/  UIMAD.WIDE.U32 UR6, UR39, UR5, URZ ;  /* 0x00000005270672a5 */ /* 0x002fe2000f8e00ff */
[----:B------:R-:W1:Y:S03]  /*0cc0*/  LDCU UR5, c[0x0][0x6d0] ;  /* 0x0000da00ff0577ac */ /* 0x000e660008000800 */
[----:B------:R-:W-:-:S04]  /*0cd0*/  UIADD3 UR6, UPT, UPT, UR39, -UR7, URZ ;  /* 0x8000000727067290 */ /* 0x000fc8000fffe0ff */
[----:B------:R-:W-:-:S04]  /*0ce0*/  USHF.R.U32.HI UR6, URZ, UR23, UR6 ;  /* 0x00000017ff067299 */ /* 0x000fc80008011606 */
[----:B------:R-:W-:-:S04]  /*0cf0*/  UIADD3 UR7, UPT, UPT, UR7, UR6, URZ ;  /* 0x0000000607077290 */ /* 0x000fc8000fffe0ff */
[----:B------:R-:W-:-:S04]  /*0d00*/  USHF.R.U32.HI UR7, URZ, UR22, UR7 ;  /* 0x00000016ff077299 */ /* 0x000fc80008011607 */
[----:B------:R-:W-:-:S04]  /*0d10*/  UIADD3 UR7, UPT, UPT, -UR7, URZ, URZ ;  /* 0x000000ff07077290 */ /* 0x000fc8000fffe1ff */
[----:B------:R-:W-:-:S04]  /*0d20*/  UIMAD UR7, UR4, UR7, UR39 ;  /* 0x00000007040772a4 */ /* 0x000fc8000f8e0227 */
[----:B-1-3--:R-:W-:Y:S01]  /*0d30*/  UIMAD.WIDE.U32 UR8, UR7, UR5, URZ ;  /* 0x00000005070872a5 */ /* 0x00afe2000f8e00ff */
[----:B------:R-:W1:Y:S03]  /*0d40*/  LDCU.64 UR4, c[0x0][0x6d8] ;  /* 0x0000db00ff0477ac */ /* 0x000e660008000a00 */
[----:B------:R-:W-:-:S04]  /*0d50*/  UIADD3 UR6, UPT, UPT, UR7, -UR9, URZ ;  /* 0x8000000907067290 */ /* 0x000fc8000fffe0ff */
[----:B------:R-:W-:-:S04]  /*0d60*/  USHF.R.U32.HI UR6, URZ, UR21, UR6 ;  /* 0x00000015ff067299 */ /* 0x000fc80008011606 */
[----:B------:R-:W-:-:S04]  /*0d70*/  UIADD3 UR6, UPT, UPT, UR9, UR6, URZ ;  /* 0x0000000609067290 */ /* 0x000fc8000fffe0ff */
[----:B------:R-:W-:-:S04]  /*0d80*/  USHF.R.U32.HI UR6, URZ, UR15, UR6 ;  /* 0x0000000fff067299 */ /* 0x000fc80008011606 */
[----:B-1----:R-:W-:Y:S01]  /*0d90*/  UIMAD.WIDE.U32 UR8, UR6, UR5, URZ ;  /* 0x00000005060872a5 */ /* 0x002fe2000f8e00ff */
[----:B------:R-:W1:Y:S03]  /*0da0*/  LDCU UR5, c[0x0][0x6cc] ;  /* 0x0000d980ff0577ac */ /* 0x000e660008000800 */
[----:B------:R-:W-:-:S04]  /*0db0*/  UIADD3 UR8, UPT, UPT, UR6, -UR9, URZ ;  /* 0x8000000906087290 */ /* 0x000fc8000fffe0ff */
[----:B------:R-:W-:-:S04]  /*0dc0*/  USHF.R.U32.HI UR8, URZ, UR14, UR8 ;  /* 0x0000000eff087299 */ /* 0x000fc80008011608 */
[----:B------:R-:W-:Y:S02]  /*0dd0*/  UIADD3 UR8, UPT, UPT, UR9, UR8, URZ ;  /* 0x0000000809087290 */ /* 0x000fe4000fffe0ff */
[----:B------:R-:W-:Y:S02]  /*0de0*/  UIADD3 UR9, UPT, UPT, -UR6, URZ, URZ ;  /* 0x000000ff06097290 */ /* 0x000fe4000fffe1ff */
[----:B------:R-:W-:Y:S02]  /*0df0*/  USHF.R.U32.HI UR8, URZ, UR13, UR8 ;  /* 0x0000000dff087299 */ /* 0x000fe40008011608 */
[----:B-1----:R-:W-:Y:S02]  /*0e00*/  UIMAD UR5, UR5, UR9, UR7 ;  /* 0x00000009050572a4 */ /* 0x002fe4000f8e0207 */
[----:B------:R-:W-:-:S04]  /*0e10*/  UIADD3 UR8, UPT, UPT, -UR8, URZ, URZ ;  /* 0x000000ff08087290 */ /* 0x000fc8000fffe1ff */
[----:B------:R-:W-:Y:S01]  /*0e20*/  UIMAD UR4, UR4, UR8, UR6 ;  /* 0x00000008040472a4 */ /* 0x000fe2000f8e0206 */
[----:B------:R-:W-:Y:S11]  /*0e30*/  BRA.U !UP2, `(.L_x_11) ;  /* 0xfffffff90a847547 */ /* 0x000ff6000b83ffff */
[----:B------:R-:W-:-:S06]  /*0e40*/  UIADD3 UR36, UPT, UPT, UR36, 0x1, URZ ;  /* 0x0000000124247890 */ /* 0x000fcc000fffe0ff */
[----:B------:R-:W-:-:S07]  /*0e50*/  MOV R3, UR36 ;  /* 0x0000002400037c02 */ /* 0x000fce0008000f00 */
.L_x_7:
[----:B------:R-:W5:Y:S01]  /*0e60*/  S2UR UR12, SR_CgaCtaId ;  /* 0x00000000000c79c3 */ /* 0x000f620000008800 */
[----:B------:R-:W-:Y:S01]  /*0e70*/  ISETP.NE.AND P0, PT, R3, 0x2, PT ;  /* 0x000000020300780c */ /* 0x000fe20003f05270 */
[----:B------:R-:W-:-:S03]  /*0e80*/  UMOV UR4, 0x400 ;  /* 0x0000040000047882 */ /* 0x000fc60000000000 */
[----:B------:R-:W-:Y:S02]  /*0e90*/  SEL R2, RZ, 0x1, P0 ;  /* 0x00000001ff027807 */ /* 0x000fe40000000000 */
[----:B------:R-:W-:Y:S02]  /*0ea0*/  SEL R3, R3, RZ, P0 ;  /* 0x000000ff03037207 */ /* 0x000fe40000000000 */
[----:B------:R-:W-:-:S05]  /*0eb0*/  LOP3.LUT R2, R2, UR38, RZ, 0x3c, !PT ;  /* 0x0000002602027c12 */ /* 0x000fca000f8e3cff */
[----:B------:R-:W-:Y:S01]  /*0ec0*/  IMAD.U32 R4, R2, -0x80000000, RZ ;  /* 0x8000000002047824 */ /* 0x000fe200078e00ff */
[----:B-----5:R-:W-:-:S06]  /*0ed0*/  ULEA UR4, UR12, UR4, 0x18 ;  /* 0x000000040c047291 */ /* 0x020fcc000f8ec0ff */
[----:B------:R-:W-:-:S04]  /*0ee0*/  LEA R3, R3, UR4, 0x3 ;  /* 0x0000000403037c11 */ /* 0x000fc8000f8e18ff */
[----:B------:R-:W5:Y:S02]  /*0ef0*/  SYNCS.PHASECHK.TRANS64.TRYWAIT P0, [R3+URZ+0x10], R4 ;  /* 0x00001004030075a7 */ /* 0x000f6400080011ff */
[----:B-----5:R-:W-:Y:S05]  /*0f00*/  @!P0 BRA `(.L_x_12) ;  /* 0x0000002c00908947 */ /* 0x020fea0003800000 */
.L_x_39:
[----:B------:R-:W-:-:S13]  /*0f10*/  ELECT P0, URZ, PT ;  /* 0x0000000000ff782f */ /* 0x000fda0003800000 */
[----:B------:R-:W-:-:S04]  /*0f20*/  @P0 MOV R2, 0xc600 ;  /* 0x0000c60000020802 */ /* 0x000fc80000000f00 */
[----:B------:R5:W-:Y:S03]  /*0f30*/  @P0 SYNCS.ARRIVE.TRANS64 RZ, [R3+URZ], R2 ;  /* 0x0000000203ff09a7 */ /* 0x000be600080000ff */
.L_x_6:
[----:B------:R-:W-:-:S09]  /*0f40*/  UISETP.NE.AND UP2, UPT, UR29, 0x4, UPT ;  /* 0x000000041d00788c */ /* 0x000fd2000bf45270 */
[----:B------:R-:W-:Y:S05]  /*0f50*/  BRA.U UP2, `(.L_x_13) ;  /* 0x0000000902647547 */ /* 0x000fea000b800000 */
[----:B-1----:R-:W1:Y:S08]  /*0f60*/  S2UR UR27, SR_CTAID.Z ;  /* 0x00000000001b79c3 */ /* 0x002e700000002700 */
[----:B------:R-:W-:Y:S01]  /*0f70*/  BAR.SYNC.DEFER_BLOCKING 0x2, 0xa0 ;  /* 0x0082800000007b1d */ /* 0x000fe20000010000 */
[----:B------:R-:W-:Y:S01]  /*0f80*/  HFMA2 R4, -RZ, RZ, 0, 5.9604644775390625e-08 ;  /* 0x00000001ff047431 */ /* 0x000fe200000001ff */
[----:B-1----:R-:W-:-:S09]  /*0f90*/  UISETP.GT.U32.AND UP2, UPT, UR27, 0xff, UPT ;  /* 0x000000ff1b00788c */ /* 0x002fd2000bf44070 */
[----:B------:R-:W-:Y:S05]  /*0fa0*/  BRA.U UP2, `(.L_x_14) ;  /* 0x0000000902307547 */ /* 0x000fea000b800000 */
[----:B------:R-:W-:Y:S01]  /*0fb0*/  UMOV UR4, 0x400 ;  /* 0x0000040000047882 */ /* 0x000fe20000000000 */
[----:B------:R-:W1:Y:S01]  /*0fc0*/  LDCU UR6, c[0x0][0x374] ;  /* 0x00006e80ff0677ac */ /* 0x000e620008000800 */
[----:B------:R-:W-:Y:S01]  /*0fd0*/  MOV R4, 0x1 ;  /* 0x0000000100047802 */ /* 0x000fe20000000f00 */
[----:B------:R-:W-:Y:S01]  /*0fe0*/  ULEA UR12, UR12, UR4, 0x18 ;  /* 0x000000040c0c7291 */ /* 0x000fe2000f8ec0ff */
[----:B------:R-:W1:Y:S01]  /*0ff0*/  LDCU UR4, c[0x0][0x370] ;  /* 0x00006e00ff0477ac */ /* 0x000e620008000800 */
[----:B------:R-:W5:Y:S07]  /*1000*/  LDCU UR39, c[0x0][0x378] ;  /* 0x00006f00ff2777ac */ /* 0x000f6e0008000800 */
[----:B-----5:R-:W5:Y:S01]  /*1010*/  LDS R2, [UR12+0x38] ;  /* 0x0000380cff027984 */ /* 0x020f620008000800 */
[----:B------:R-:W-:Y:S01]  /*1020*/  UMOV UR5, 0x8c02000 ;  /* 0x08c0200000057882 */ /* 0x000fe20000000000 */
[----:B------:R-:W-:-:S02]  /*1030*/  USEL UR42, URZ, 0x4000, UP1 ;  /* 0x00004000ff2a7887 */ /* 0x000fc40008800000 */
[----:B------:R-:W-:Y:S02]  /*1040*/  USEL UR5, UR5, 0x8c00000, !UP0 ;  /* 0x08c0000005057887 */ /* 0x000fe4000c000000 */
[----:B------:R-:W-:Y:S02]  /*1050*/  UIADD3 UR19, UPT, UPT, UR12, 0x30800, URZ ;  /* 0x000308000c137890 */ /* 0x000fe4000fffe0ff */
[----:B------:R-:W-:Y:S02]  /*1060*/  UIADD3 UR42, UPT, UPT, UR42, UR5, URZ ;  /* 0x000000052a2a7290 */ /* 0x000fe4000fffe0ff */
[----:B------:R-:W-:Y:S02]  /*1070*/  UIADD3 UR20, UPT, UPT, UR12, 0x30400, URZ ;  /* 0x000304000c147890 */ /* 0x000fe4000fffe0ff */
[----:B-1----:R-:W-:Y:S02]  /*1080*/  UIMAD UR4, UR6, UR4, URZ ;  /* 0x00000004060472a4 */ /* 0x002fe4000f8e02ff */
[----:B------:R-:W-:-:S02]  /*1090*/  UIADD3 UR24, UPT, UPT, UR12, 0x18400, URZ ;  /* 0x000184000c187890 */ /* 0x000fc4000fffe0ff */
[----:B------:R-:W-:Y:S02]  /*10a0*/  UIMAD UR39, UR4, UR39, URZ ;  /* 0x00000027042772a4 */ /* 0x000fe4000f8e02ff */
[----:B------:R-:W-:Y:S02]  /*10b0*/  UIADD3 UR25, UPT, UPT, UR12, 0x20400, URZ ;  /* 0x000204000c197890 */ /* 0x000fe4000fffe0ff */
[----:B------:R-:W-:Y:S02]  /*10c0*/  USHF.R.U32.HI UR19, URZ, 0x4, UR19 ;  /* 0x00000004ff137899 */ /* 0x000fe40008011613 */
[----:B------:R-:W-:Y:S02]  /*10d0*/  USHF.R.U32.HI UR20, URZ, 0x4, UR20 ;  /* 0x00000004ff147899 */ /* 0x000fe40008011614 */
[----:B------:R-:W-:Y:S02]  /*10e0*/  USHF.R.U32.HI UR24, URZ, 0x4, UR24 ;  /* 0x00000004ff187899 */ /* 0x000fe40008011618 */
[----:B------:R-:W-:-:S02]  /*10f0*/  USHF.R.U32.HI UR25, URZ, 0x4, UR25 ;  /* 0x00000004ff197899 */ /* 0x000fc40008011619 */
[----:B------:R-:W-:Y:S02]  /*1100*/  ULOP3.LUT UR33, UR30, 0x3, URZ, 0xfc, !UPT ;  /* 0x000000031e217892 */ /* 0x000fe4000f8efcff */
[----:B------:R-:W-:Y:S02]  /*1110*/  ULOP3.LUT UR19, UR19, 0x3fc0, URZ, 0xc0, !UPT ;  /* 0x00003fc013137892 */ /* 0x000fe4000f8ec0ff */
[----:B------:R-:W-:Y:S02]  /*1120*/  ULOP3.LUT UR20, UR20, 0x3fc0, URZ, 0xc0, !UPT ;  /* 0x00003fc014147892 */ /* 0x000fe4000f8ec0ff */
[----:B------:R-:W-:Y:S02]  /*1130*/  ULOP3.LUT UR24, UR24, 0x3fc0, URZ, 0xc0, !UPT ;  /* 0x00003fc018187892 */ /* 0x000fe4000f8ec0ff */
[----:B------:R-:W-:Y:S02]  /*1140*/  ULOP3.LUT UR25, UR25, 0x3fc0, URZ, 0xc0, !UPT ;  /* 0x00003fc019197892 */ /* 0x000fe4000f8ec0ff */
[----:B------:R-:W-:Y:S01]  /*1150*/  ULEA.HI UR39, UR39, UR39, URZ, 0x1 ;  /* 0x0000002727277291 */ /* 0x000fe2000f8f08ff */
[----:B-----5:R-:W-:Y:S01]  /*1160*/  R2UR UR40, R2 ;  /* 0x00000000022872ca */ /* 0x020fe200000e0000 */
[----:B------:R-:W-:-:S02]  /*1170*/  ULOP3.LUT UR30, UR30, 0xffff, URZ, 0xc0, !UPT ;  /* 0x0000ffff1e1e7892 */ /* 0x000fc4000f8ec0ff */
[----:B------:R-:W-:Y:S02]  /*1180*/  ULOP3.LUT UR33, UR33, 0xffff, URZ, 0xc0, !UPT ;  /* 0x0000ffff21217892 */ /* 0x000fe4000f8ec0ff */
[----:B------:R-:W-:Y:S02]  /*1190*/  UIADD3 UR31, UPT, UPT, UR12, 0x20, URZ ;  /* 0x000000200c1f7890 */ /* 0x000fe4000fffe0ff */
[----:B------:R-:W-:Y:S02]  /*11a0*/  ULOP3.LUT UR19, UR19, 0x10000, URZ, 0xfc, !UPT ;  /* 0x0001000013137892 */ /* 0x000fe4000f8efcff */
[----:B------:R-:W-:Y:S02]  /*11b0*/  ULOP3.LUT UR20, UR20, 0x10000, URZ, 0xfc, !UPT ;  /* 0x0001000014147892 */ /* 0x000fe4000f8efcff */
[----:B------:R-:W-:Y:S02]  /*11c0*/  ULOP3.LUT UR24, UR24, 0x10000, URZ, 0xfc, !UPT ;  /* 0x0001000018187892 */ /* 0x000fe4000f8efcff */
[----:B------:R-:W-:-:S02]  /*11d0*/  UIADD3 UR10, UPT, UPT, UR40, 0x100, URZ ;  /* 0x00000100280a7890 */ /* 0x000fc4000fffe0ff */
[----:B------:R-:W-:Y:S02]  /*11e0*/  UIADD3 UR8, UPT, UPT, UR40, 0x40000100, URZ ;  /* 0x4000010028087890 */ /* 0x000fe4000fffe0ff */
[----:B------:R-:W-:Y:S02]  /*11f0*/  UIADD3 UR6, UPT, UPT, UR40, -0x7fffff00, URZ ;  /* 0x8000010028067890 */ /* 0x000fe4000fffe0ff */
[----:B------:R-:W-:Y:S02]  /*1200*/  UIADD3 UR4, UPT, UPT, UR40, -0x3fffff00, URZ ;  /* 0xc000010028047890 */ /* 0x000fe4000fffe0ff */
[----:B------:R-:W-:Y:S02]  /*1210*/  UIADD3 UR11, UPT, UPT, UR40, 0x104, URZ ;  /* 0x00000104280b7890 */ /* 0x000fe4000fffe0ff */
[----:B------:R-:W-:Y:S02]  /*1220*/  UIADD3 UR9, UPT, UPT, UR40, 0x40000104, URZ ;  /* 0x4000010428097890 */ /* 0x000fe4000fffe0ff */
[----:B------:R-:W-:-:S02]  /*1230*/  UIADD3 UR7, UPT, UPT, UR40, -0x7ffffefc, URZ ;  /* 0x8000010428077890 */ /* 0x000fc4000fffe0ff */
[----:B------:R-:W-:Y:S02]  /*1240*/  USHF.R.U32.HI UR26, URZ, 0x1, UR10 ;  /* 0x00000001ff1a7899 */ /* 0x000fe4000801160a */
[----:B------:R-:W-:Y:S02]  /*1250*/  USHF.R.U32.HI UR18, URZ, 0x1, UR8 ;  /* 0x00000001ff127899 */ /* 0x000fe40008011608 */
[----:B------:R-:W-:Y:S02]  /*1260*/  USHF.R.U32.HI UR17, URZ, 0x1, UR6 ;  /* 0x00000001ff117899 */ /* 0x000fe40008011606 */
[----:B------:R-:W-:Y:S02]  /*1270*/  UIADD3 UR5, UPT, UPT, UR40, -0x3ffffefc, URZ ;  /* 0xc000010428057890 */ /* 0x000fe4000fffe0ff */
[----:B------:R-:W-:Y:S02]  /*1280*/  USHF.R.U32.HI UR16, URZ, 0x1, UR4 ;  /* 0x00000001ff107899 */ /* 0x000fe40008011604 */
[----:B------:R-:W-:-:S02]  /*1290*/  USHF.R.U32.HI UR54, URZ, 0x1a, UR11 ;  /* 0x0000001aff367899 */ /* 0x000fc4000801160b */
[----:B------:R-:W-:Y:S02]  /*12a0*/  USHF.R.U32.HI UR48, URZ, 0x1a, UR9 ;  /* 0x0000001aff307899 */ /* 0x000fe40008011609 */
[----:B------:R-:W-:Y:S02]  /*12b0*/  USHF.R.U32.HI UR44, URZ, 0x1a, UR7 ;  /* 0x0000001aff2c7899 */ /* 0x000fe40008011607 */
[----:B------:R-:W-:Y:S02]  /*12c0*/  ULOP3.LUT UR26, UR26, 0x60000000, URZ, 0xc0, !UPT ;  /* 0x600000001a1a7892 */ /* 0x000fe4000f8ec0ff */
[----:B------:R-:W-:Y:S02]  /*12d0*/  ULOP3.LUT UR18, UR18, 0x60000000, URZ, 0xc0, !UPT ;  /* 0x6000000012127892 */ /* 0x000fe4000f8ec0ff */
[----:B------:R-:W-:Y:S02]  /*12e0*/  ULOP3.LUT UR17, UR17, 0x60000000, URZ, 0xc0, !UPT ;  /* 0x6000000011117892 */ /* 0x000fe4000f8ec0ff */
[----:B------:R-:W-:-:S02]  /*12f0*/  USHF.R.U32.HI UR43, URZ, 0x1a, UR5 ;  /* 0x0000001aff2b7899 */ /* 0x000fc40008011605 */
[----:B------:R-:W-:Y:S02]  /*1300*/  ULOP3.LUT UR16, UR16, 0x60000000, URZ, 0xc0, !UPT ;  /* 0x6000000010107892 */ /* 0x000fe4000f8ec0ff */
[----:B------:R-:W-:Y:S02]  /*1310*/  ULOP3.LUT UR54, UR26, 0x30, UR54, 0xf8, !UPT ;  /* 0x000000301a367892 */ /* 0x000fe4000f8ef836 */
[----:B------:R-:W-:Y:S02]  /*1320*/  ULOP3.LUT UR48, UR18, 0x30, UR48, 0xf8, !UPT ;  /* 0x0000003012307892 */ /* 0x000fe4000f8ef830 */
[----:B------:R-:W-:Y:S02]  /*1330*/  ULOP3.LUT UR44, UR17, 0x30, UR44, 0xf8, !UPT ;  /* 0x00000030112c7892 */ /* 0x000fe4000f8ef82c */
[----:B------:R-:W-:Y:S02]  /*1340*/  ULOP3.LUT UR43, UR16, 0x30, UR43, 0xf8, !UPT ;  /* 0x00000030102b7892 */ /* 0x000fe4000f8ef82b */
[----:B------:R-:W-:-:S02]  /*1350*/  ULOP3.LUT UR55, UR54, UR42, URZ, 0xfc, !UPT ;  /* 0x0000002a36377292 */ /* 0x000fc4000f8efcff */
[----:B------:R-:W-:Y:S02]  /*1360*/  ULOP3.LUT UR49, UR48, UR42, URZ, 0xfc, !UPT ;  /* 0x0000002a30317292 */ /* 0x000fe4000f8efcff */
[----:B------:R-:W-:Y:S02]  /*1370*/  ULOP3.LUT UR45, UR44, UR42, URZ, 0xfc, !UPT ;  /* 0x0000002a2c2d7292 */ /* 0x000fe4000f8efcff */
[----:B------:R-:W-:Y:S02]  /*1380*/  ULOP3.LUT UR43, UR43, UR42, URZ, 0xfc, !UPT ;  /* 0x0000002a2b2b7292 */ /* 0x000fe4000f8efcff */
[----:B------:R-:W-:Y:S02]  /*1390*/  ULOP3.LUT UR25, UR25, 0x10000, URZ, 0xfc, !UPT ;  /* 0x0001000019197892 */ /* 0x000fe4000f8efcff */
[----:B------:R-:W-:Y:S01]  /*13a0*/  USHF.R.S32.HI UR39, URZ, 0x1, UR39 ;  /* 0x00000001ff277899 */ /* 0x000fe20008011427 */
[----:B------:R-:W-:Y:S01]  /*13b0*/  UMOV UR38, URZ ;  /* 0x000000ff00267c82 */ /* 0x000fe20008000000 */
[----:B------:R-:W-:Y:S01]  /*13c0*/  UMOV UR37, URZ ;  /* 0x000000ff00257c82 */ /* 0x000fe20008000000 */
[----:B------:R-:W-:Y:S01]  /*13d0*/  UMOV UR54, URZ ;  /* 0x000000ff00367c82 */ /* 0x000fe20008000000 */
[----:B------:R-:W-:Y:S01]  /*13e0*/  UMOV UR48, URZ ;  /* 0x000000ff00307c82 */ /* 0x000fe20008000000 */
[----:B------:R-:W-:Y:S01]  /*13f0*/  UMOV UR44, URZ ;  /* 0x000000ff002c7c82 */ /* 0x000fe20008000000 */
[----:B------:R-:W-:-:S06]  /*1400*/  UMOV UR42, URZ ;  /* 0x000000ff002a7c82 */ /* 0x000fcc0008000000 */
.L_x_19:
[----:B------:R-:W-:Y:S01]  /*1410*/  USHF.L.U32 UR16, UR38, 0x1f, URZ ;  /* 0x0000001f26107899 */ /* 0x000fe200080006ff */
[----:B------:R-:W-:Y:S01]  /*1420*/  SHF.L.U32 R3, R4, 0x1f, RZ ;  /* 0x0000001f04037819 */ /* 0x000fe200000006ff */
[----:B------:R-:W-:Y:S02]  /*1430*/  ULEA UR17, UR37, UR12, 0x3 ;  /* 0x0000000c25117291 */ /* 0x000fe4000f8e18ff */
[----:B------:R-:W-:Y:S02]  /*1440*/  UIADD3 UR27, UPT, UPT, UR39, UR27, URZ ;  /* 0x0000001b271b7290 */ /* 0x000fe4000fffe0ff */
[----:B----4-:R-:W-:Y:S01]  /*1450*/  MOV R2, UR16 ;  /* 0x0000001000027c02 */ /* 0x010fe20008000f00 */
[----:B------:R-:W-:-:S04]  /*1460*/  UPLOP3.LUT UP2, UPT, UPT, UPT, UPT, 0x40, 0x4 ;  /* 0x000000000004789c */ /* 0x000fc80003f4e870 */
[----:B-1---5:R1:W5:Y:S01]  /*1470*/  SYNCS.PHASECHK.TRANS64.TRYWAIT P1, [UR17], R2 ;  /* 0x00000002ff0075a7 */ /* 0x0223620008021111 */
[----:B------:R-:W4:Y:S02]  /*1480*/  SYNCS.PHASECHK.TRANS64.TRYWAIT P0, [UR12+0x28], R3 ;  /* 0x00002803ff0075a7 */ /* 0x000f24000800110c */
[----:B-1--45:R-:W-:Y:S05]  /*1490*/  @!P0 BRA `(.L_x_15) ;  /* 0x0000002800448947 */ /* 0x032fea0003800000 */
.L_x_41:
[----:B------:R-:W-:-:S05]  /*14a0*/  UMOV UR35, URZ ;  /* 0x000000ff00237c82 */ /* 0x000fca0008000000 */
.L_x_18:
[----:B------:R-:W-:Y:S02]  /*14b0*/  UIADD3 UR26, UPT, UPT, UR37, 0x1, URZ ;  /* 0x00000001251a7890 */ /* 0x000fe4000fffe0ff */
[----:B------:R-:W-:Y:S02]  /*14c0*/  UISETP.GT.U32.AND UP0, UPT, UR35, 0x1e, UPT ;  /* 0x0000001e2300788c */ /* 0x000fe4000bf04070 */
[----:B----4-:R-:W-:Y:S02]  /*14d0*/  ULEA UR62, UR37, UR19, 0x6 ;  /* 0x00000013253e7291 */ /* 0x010fe4000f8e30ff */
[----:B------:R-:W-:Y:S02]  /*14e0*/  ULEA UR58, UR37, UR25, 0xb ;  /* 0x00000019253a7291 */ /* 0x000fe4000f8e58ff */
[----:B------:R-:W-:Y:S01]  /*14f0*/  ULEA UR56, UR37, UR24, 0xa ;  /* 0x0000001825387291 */ /* 0x000fe2000f8e50ff */
[----:B------:R-:W-:Y:S01]  /*1500*/  PLOP3.LUT P0, PT, PT, PT, UP0, 0x80, 0x8 ;  /* 0x000000000008781c */ /* 0x000fe20003f0f008 */
[----:B------:R-:W-:Y:S02]  /*1510*/  ULEA UR17, UR37, UR12, 0x3 ;  /* 0x0000000c25117291 */ /* 0x000fe4000f8e18ff */
[----:B------:R-:W-:Y:S02]  /*1520*/  UISETP.NE.AND UP1, UPT, UR26, 0x2, UPT ;  /* 0x000000021a00788c */ /* 0x000fe4000bf25270 */
[----:B------:R-:W-:Y:S02]  /*1530*/  ULEA UR64, UR37, UR20, 0x5 ;  /* 0x0000001425407291 */ /* 0x000fe4000f8e28ff */
[----:B------:R-:W-:Y:S02]  /*1540*/  UIADD3 UR60, UPT, UPT, UR62, 0x20, URZ ;  /* 0x000000203e3c7890 */ /* 0x000fe4000fffe0ff */
[----:B------:R-:W-:Y:S02]  /*1550*/  UIADD3 UR52, UPT, UPT, UR58, 0x2, URZ ;  /* 0x000000023a347890 */ /* 0x000fe4000fffe0ff */
[----:B------:R-:W-:Y:S02]  /*1560*/  UIADD3 UR50, UPT, UPT, UR56, 0x2, URZ ;  /* 0x0000000238327890 */ /* 0x000fe4000fffe0ff */
[----:B------:R-:W-:Y:S02]  /*1570*/  UIADD3 UR46, UPT, UPT, UR58, 0x4, URZ ;  /* 0x000000043a2e7890 */ /* 0x000fe4000fffe0ff */
[----:B------:R-:W-:Y:S02]  /*1580*/  UIADD3 UR36, UPT, UPT, UR56, 0x4, URZ ;  /* 0x0000000438247890 */ /* 0x000fe4000fffe0ff */
[----:B------:R-:W-:Y:S02]  /*1590*/  UIADD3 UR16, UPT, UPT, UR58, 0x6, URZ ;  /* 0x000000063a107890 */ /* 0x000fe4000fffe0ff */
[----:B------:R-:W-:Y:S02]  /*15a0*/  UIADD3 UR18, UPT, UPT, UR56, 0x6, URZ ;  /* 0x0000000638127890 */ /* 0x000fe4000fffe0ff */
[----:B------:R-:W-:Y:S02]  /*15b0*/  UIADD3 UR34, UPT, UPT, UR17, 0x10, URZ ;  /* 0x0000001011227890 */ /* 0x000fe4000fffe0ff */
[----:B------:R-:W-:Y:S02]  /*15c0*/  USEL UR32, URZ, 0x1, UP1 ;  /* 0x00000001ff207887 */ /* 0x000fe40008800000 */
[----:B------:R-:W-:Y:S01]  /*15d0*/  USEL UR37, UR26, URZ, UP1 ;  /* 0x000000ff1a257287 */ /* 0x000fe20008800000 */
[----:B------:R-:W-:Y:S01]  /*15e0*/  UMOV UR65, 0x4008 ;  /* 0x0000400800417882 */ /* 0x000fe20000000000 */
[----:B------:R-:W-:Y:S01]  /*15f0*/  UMOV UR63, 0x4008 ;  /* 0x00004008003f7882 */ /* 0x000fe20000000000 */
[----:B------:R-:W-:Y:S01]  /*1600*/  UMOV UR59, 0x40004040 ;  /* 0x40004040003b7882 */ /* 0x000fe20000000000 */
[----:B------:R-:W-:Y:S01]  /*1610*/  UMOV UR57, 0x40004040 ;  /* 0x4000404000397882 */ /* 0x000fe20000000000 */
[----:B------:R-:W-:Y:S01]  /*1620*/  UMOV UR61, 0x4008 ;  /* 0x00004008003d7882 */ /* 0x000fe20000000000 */
[----:B------:R-:W-:Y:S01]  /*1630*/  UMOV UR53, 0x40004040 ;  /* 0x4000404000357882 */ /* 0x000fe20000000000 */
[----:B------:R-:W-:Y:S01]  /*1640*/  UMOV UR51, 0x40004040 ;  /* 0x4000404000337882 */ /* 0x000fe20000000000 */
[----:B------:R-:W-:Y:S01]  /*1650*/  UMOV UR47, 0x40004040 ;  /* 0x40004040002f7882 */ /* 0x000fe20000000000 */
[----:B-----5:R-:W-:Y:S05]  /*1660*/  @P1 BRA `(.L_x_16) ;  /* 0x0000000000101947 */ /* 0x020fea0003800000 */
[----:B------:R-:W-:Y:S06]  /*1670*/  USHF.L.U32 UR26, UR38, 0x1f, URZ ;  /* 0x0000001f261a7899 */ /* 0x000fec00080006ff */
[----:B-1----:R-:W-:Y:S04]  /*1680*/  MOV R2, UR26 ;  /* 0x0000001a00027c02 */ /* 0x002fe80008000f00 */
[----:B------:R-:W1:Y:S02]  /*1690*/  SYNCS.PHASECHK.TRANS64.TRYWAIT P1, [UR17], R2 ;  /* 0x00000002ff0075a7 */ /* 0x000e640008021111 */
[----:B-1----:R-:W-:Y:S05]  /*16a0*/  @!P1 BRA `(.L_x_17) ;  /* 0x0000002400e09947 */ /* 0x002fea0003800000 */
.L_x_16:
[----:B------:R-:W-:Y:S01]  /*16b0*/  ULOP3.LUT UR38, UR38, UR32, URZ, 0x3c, !UPT ;  /* 0x0000002026267292 */ /* 0x000fe2000f8e3cff */
[----:B------:R-:W-:Y:S01]  /*16c0*/  PLOP3.LUT P1, PT, PT, PT, PT, 0x80, 0x8 ;  /* 0x000000000008781c */ /* 0x000fe20003f2f070 */
[----:B------:R-:W-:Y:S01]  /*16d0*/  @!UP0 ULEA UR17, UR37, UR12, 0x3 ;  /* 0x0000000c25118291 */ /* 0x000fe2000f8e18ff */
[----:B------:R4:W-:Y:S01]  /*16e0*/  UTCCP.T.S.4x32dp128bit tmem[UR40+0x100], gdesc[UR64] ;  /* 0x00010040280079e7 */ /* 0x0009e20009100000 */
[----:B------:R-:W-:Y:S01]  /*16f0*/  UMOV UR68, UR16 ;  /* 0x0000001000447c82 */ /* 0x000fe20008000000 */
[----:B------:R-:W-:Y:S01]  /*1700*/  @!UP0 USHF.L.U32 UR16, UR38, 0x1f, URZ ;  /* 0x0000001f26108899 */ /* 0x000fe200080006ff */
[----:B------:R4:W-:Y:S01]  /*1710*/  UTCCP.T.S.4x32dp128bit tmem[UR40+0x104], gdesc[UR62] ;  /* 0x0001043e280079e7 */ /* 0x0009e20009100000 */
[----:B------:R4:W-:Y:S01]  /*1720*/  UTCCP.T.S.4x32dp128bit tmem[UR40+0x108], gdesc[UR60] ;  /* 0x0001083c280079e7 */ /* 0x0009e20009100000 */
[----:B------:R4:W-:Y:S01]  /*1730*/  UTCQMMA gdesc[UR56], gdesc[UR58], tmem[UR40], tmem[UR54], idesc[UR55], tmem[UR10], UP2 ;  /* 0x000a363a38007dea */ /* 0x0009e20009000328 */
[----:B------:R-:W-:Y:S01]  /*1740*/  UMOV UR66, UR36 ;  /* 0x0000002400427c82 */ /* 0x000fe20008000000 */
[----:B------:R-:W-:Y:S01]  /*1750*/  UMOV UR67, 0x40004040 ;  /* 0x4000404000437882 */ /* 0x000fe20000000000 */
[----:B-1----:R-:W-:Y:S01]  /*1760*/  MOV R2, UR16 ;  /* 0x0000001000027c02 */ /* 0x002fe20008000f00 */
[----:B------:R4:W-:Y:S01]  /*1770*/  UTCQMMA gdesc[UR50], gdesc[UR52], tmem[UR40], tmem[UR48], idesc[UR49], tmem[UR8], UPT ;  /* 0x0008303432007dea */ /* 0x0009e2000b800328 */
[----:B------:R-:W-:Y:S01]  /*1780*/  UMOV UR69, 0x40004040 ;  /* 0x4000404000457882 */ /* 0x000fe20000000000 */
[----:B------:R-:W-:Y:S01]  /*1790*/  UMOV UR70, UR18 ;  /* 0x0000001200467c82 */ /* 0x000fe20008000000 */
[----:B------:R-:W-:Y:S01]  /*17a0*/  UMOV UR71, 0x40004040 ;  /* 0x4000404000477882 */ /* 0x000fe20000000000 */
[----:B------:R4:W-:Y:S01]  /*17b0*/  UTCQMMA gdesc[UR66], gdesc[UR46], tmem[UR40], tmem[UR44], idesc[UR45], tmem[UR6], UPT ;  /* 0x00062c2e42007dea */ /* 0x0009e2000b800328 */
[----:B------:R4:W-:Y:S01]  /*17c0*/  UTCQMMA gdesc[UR70], gdesc[UR68], tmem[UR40], tmem[UR42], idesc[UR43], tmem[UR4], UPT ;  /* 0x00042a4446007dea */ /* 0x0009e2000b800328 */
[----:B------:R4:W-:Y:S01]  /*17d0*/  UTCBAR.MULTICAST [UR34], URZ, UR33 ;  /* 0x000000ff220073e9 */ /* 0x0009e20008000821 */
[----:B------:R4:W5:Y:S01]  /*17e0*/  @!P0 SYNCS.PHASECHK.TRANS64.TRYWAIT P1, [UR17], R2 ;  /* 0x00000002ff0085a7 */ /* 0x0009620008021111 */
[----:B------:R-:W-:Y:S02]  /*17f0*/  UIADD3 UR35, UPT, UPT, UR35, 0x1, URZ ;  /* 0x0000000123237890 */ /* 0x000fe4000fffe0ff */
[----:B------:R-:W-:Y:S02]  /*1800*/  UPLOP3.LUT UP2, UPT, UPT, UPT, UPT, 0x80, 0x8 ;  /* 0x000000000008789c */ /* 0x000fe40003f4f070 */
[----:B------:R-:W-:Y:S09]  /*1810*/  UISETP.NE.AND UP0, UPT, UR35, 0x20, UPT ;  /* 0x000000202300788c */ /* 0x000ff2000bf05270 */
[----:B------:R-:W-:Y:S05]  /*1820*/  BRA.U UP0, `(.L_x_18) ;  /* 0xfffffffd00207547 */ /* 0x000fea000b83ffff */
[----:B------:R1:W-:Y:S01]  /*1830*/  UTCBAR.MULTICAST [UR31], URZ, UR30 ;  /* 0x000000ff1f0073e9 */ /* 0x0003e2000800081e */
[----:B------:R-:W-:Y:S01]  /*1840*/  UISETP.GE.AND UP0, UPT, UR27, 0x100, UPT ;  /* 0x000001001b00788c */ /* 0x000fe2000bf06270 */
[----:B------:R-:W-:-:S08]  /*1850*/  LOP3.LUT R4, R4, 0x1, RZ, 0x3c, !PT ;  /* 0x0000000104047812 */ /* 0x000fd000078e3cff */
[----:B------:R-:W-:Y:S05]  /*1860*/  BRA.U !UP0, `(.L_x_19) ;  /* 0xfffffff908e87547 */ /* 0x000fea000b83ffff */
.L_x_14:
[----:B------:R-:W-:-:S09]  /*1870*/  UISETP.NE.AND UP0, UPT, UR28, URZ, UPT ;  /* 0x000000ff1c00728c */ /* 0x000fd2000bf05270 */
[----:B------:R-:W-:Y:S05]  /*1880*/  BRA.U UP0, `(.L_x_13) ;  /* 0x0000000100187547 */ /* 0x000fea000b800000 */
[----:B----45:R-:W4:Y:S01]  /*1890*/  S2R R2, SR_CgaCtaId ;  /* 0x0000000000027919 */ /* 0x030f220000008800 */
[----:B------:R-:W-:Y:S01]  /*18a0*/  MOV R3, 0x400 ;  /* 0x0000040000037802 */ /* 0x000fe20000000f00 */
[----:B------:R-:W-:-:S03]  /*18b0*/  IMAD.U32 R4, R4, -0x80000000, RZ ;  /* 0x8000000004047824 */ /* 0x000fc600078e00ff */
[----:B----4-:R-:W-:-:S04]  /*18c0*/  LEA R3, R2, R3, 0x18 ;  /* 0x0000000302037211 */ /* 0x010fc800078ec0ff */
[----:B------:R-:W4:Y:S02]  /*18d0*/  SYNCS.PHASECHK.TRANS64.TRYWAIT P0, [R3+URZ+0x28], R4 ;  /* 0x00002804030075a7 */ /* 0x000f2400080011ff */
[----:B----4-:R-:W-:Y:S05]  /*18e0*/  @!P0 BRA `(.L_x_20) ;  /* 0x0000002400708947 */ /* 0x010fea0003800000 */
.L_x_13:
[----:B------:R-:W-:-:S06]  /*18f0*/  UISETP.GT.AND UP0, UPT, UR29, 0x3, UPT ;  /* 0x000000031d00788c */ /* 0x000fcc000bf04270 */
[----:B------:R-:W-:-:S13]  /*1900*/  PLOP3.LUT P0, PT, PT, PT, UP0, 0x80, 0x8 ;  /* 0x000000000008781c */ /* 0x000fda0003f0f008 */
[----:B-12345:R-:W-:Y:S05]  /*1910*/  @P0 EXIT ;  /* 0x000000000000094d */ /* 0x03efea0003800000 */
[----:B------:R-:W-:-:S09]  /*1920*/  UISETP.NE.AND UP0, UPT, UR29, URZ, UPT ;  /* 0x000000ff1d00728c */ /* 0x000fd2000bf05270 */
[----:B------:R-:W-:Y:S05]  /*1930*/  BRA.U UP0, `(.L_x_21) ;  /* 0x0000000100b87547 */ /* 0x000fea000b800000 */
[----:B------:R-:W1:Y:S01]  /*1940*/  S2UR UR6, SR_CgaCtaId ;  /* 0x00000000000679c3 */ /* 0x000e620000008800 */
[----:B------:R-:W-:Y:S01]  /*1950*/  NOP ;  /* 0x0000000000007918 */ /* 0x000fe20000000000 */
[----:B------:R-:W-:Y:S01]  /*1960*/  UMOV UR4, 0x40 ;  /* 0x0000004000047882 */ /* 0x000fe20000000000 */
[----:B------:R-:W-:Y:S01]  /*1970*/  UMOV UR5, 0x400 ;  /* 0x0000040000057882 */ /* 0x000fe20000000000 */
[----:B-1----:R-:W-:Y:S02]  /*1980*/  ULEA UR4, UR6, UR4, 0x18 ;  /* 0x0000000406047291 */ /* 0x002fe4000f8ec0ff */
[----:B------:R-:W-:-:S07]  /*1990*/  ULEA UR5, UR6, UR5, 0x18 ;  /* 0x0000000506057291 */ /* 0x000fce000f8ec0ff */
[----:B------:R-:W1:Y:S02]  /*19a0*/  LDS.U8 R2, [UR4] ;  /* 0x00000004ff027984 */ /* 0x000e640008000000 */
[----:B-1----:R-:W-:-:S13]  /*19b0*/  ISETP.NE.AND P0, PT, R2, RZ, PT ;  /* 0x000000ff0200720c */ /* 0x002fda0003f05270 */
[----:B------:R-:W-:Y:S05]  /*19c0*/  @P0 BRA `(.L_x_22) ;  /* 0x00000000007c0947 */ /* 0x000fea0003800000 */
[----:B------:R-:W-:-:S13]  /*19d0*/  ELECT P0, URZ, PT ;  /* 0x0000000000ff782f */ /* 0x000fda0003800000 */
[----:B------:R-:W-:Y:S05]  /*19e0*/  @!P0 BRA `(.L_x_23) ;  /* 0x0000000000848947 */ /* 0x000fea0003800000 */
[----:B------:R-:W-:Y:S01]  /*19f0*/  UMOV UR4, 0x10 ;  /* 0x0000001000047882 */ /* 0x000fe20000000000 */
[----:B------:R-:W-:-:S04]  /*1a00*/  IMAD.MOV.U32 R3, RZ, RZ, 0xffff ;  /* 0x0000ffffff037424 */ /* 0x000fc800078e00ff */
[----:B------:R-:W-:Y:S04]  /*1a10*/  DEPBAR.LE SB1, 0x36 ;  /* 0x00009d800000791a */ /* 0x000fe80000000000 */
[----:B------:R-:W1:Y:S02]  /*1a20*/  UTCATOMSWS.FIND_AND_SET.ALIGN UP0, UR4, UR4 ;  /* 0x00000004000475e3 */ /* 0x000e640008000800 */
[----:B-1----:R-:W-:Y:S01]  /*1a30*/  PLOP3.LUT P0, PT, PT, PT, UP0, 0x80, 0x8 ;  /* 0x000000000008781c */ /* 0x002fe20003f0f008 */
[----:B------:R-:W-:-:S03]  /*1a40*/  IMAD.U32 R4, RZ, RZ, UR4 ;  /* 0x00000004ff047e24 */ /* 0x000fc6000f8e00ff */
[----:B------:R-:W-:-:S04]  /*1a50*/  SEL R2, RZ, 0xffffffff, !P0 ;  /* 0xffffffffff027807 */ /* 0x000fc80004000000 */
[----:B------:R-:W-:Y:S01]  /*1a60*/  ISETP.NE.AND P0, PT, R2, RZ, PT ;  /* 0x000000ff0200720c */ /* 0x000fe20003f05270 */
[----:B------:R-:W-:-:S12]  /*1a70*/  IMAD.MOV.U32 R2, RZ, RZ, 0x1 ;  /* 0x00000001ff027424 */ /* 0x000fd800078e00ff */
[----:B------:R-:W-:Y:S05]  /*1a80*/  @P0 BRA `(.L_x_24) ;  /* 0x0000000000240947 */ /* 0x000fea0003800000 */
.L_x_25:
[----:B------:R-:W-:Y:S05]  /*1a90*/  NANOSLEEP 0x64 ;  /* 0x000000640000795d */ /* 0x000fea0003800000 */
[----:B------:R-:W-:-:S05]  /*1aa0*/  UMOV UR4, 0x10 ;  /* 0x0000001000047882 */ /* 0x000fca0000000000 */
[----:B------:R-:W-:Y:S04]  /*1ab0*/  DEPBAR.LE SB1, 0x36 ;  /* 0x00009d800000791a */ /* 0x000fe80000000000 */
[----:B------:R-:W1:Y:S02]  /*1ac0*/  UTCATOMSWS.FIND_AND_SET.ALIGN UP0, UR4, UR4 ;  /* 0x00000004000475e3 */ /* 0x000e640008000800 */
[----:B-1----:R-:W-:-:S04]  /*1ad0*/  PLOP3.LUT P0, PT, PT, PT, UP0, 0x80, 0x8 ;  /* 0x000000000008781c */ /* 0x002fc80003f0f008 */
[----:B------:R-:W-:-:S04]  /*1ae0*/  SEL R4, RZ, 0xffffffff, !P0 ;  /* 0xffffffffff047807 */ /* 0x000fc80004000000 */
[----:B------:R-:W-:Y:S01]  /*1af0*/  ISETP.NE.AND P0, PT, R4, RZ, PT ;  /* 0x000000ff0400720c */ /* 0x000fe20003f05270 */
[----:B------:R-:W-:-:S12]  /*1b00*/  IMAD.U32 R4, RZ, RZ, UR4 ;  /* 0x00000004ff047e24 */ /* 0x000fd8000f8e00ff */
[----:B------:R-:W-:Y:S05]  /*1b10*/  @!P0 BRA `(.L_x_25) ;  /* 0xfffffffc00dc8947 */ /* 0x000fea000383ffff */
.L_x_24:
[C---:B------:R-:W-:Y:S01]  /*1b20*/  VIADD R5, R4.reuse, 0x10 ;  /* 0x0000001004057836 */ /* 0x040fe20000000000 */
[----:B------:R-:W-:Y:S01]  /*1b30*/  UMOV UR4, 0x50 ;  /* 0x0000005000047882 */ /* 0x000fe20000000000 */
[----:B------:R-:W-:Y:S01]  /*1b40*/  SHF.L.U32 R3, R3, R4, RZ ;  /* 0x0000000403037219 */ /* 0x000fe200000006ff */
[----:B------:R-:W-:Y:S01]  /*1b50*/  ULEA UR4, UR6, UR4, 0x18 ;  /* 0x0000000406047291 */ /* 0x000fe2000f8ec0ff */
[----:B------:R-:W-:Y:S01]  /*1b60*/  IMAD.SHL.U32 R4, R4, 0x20, RZ ;  /* 0x0000002004047824 */ /* 0x000fe200078e00ff */
[----:B------:R-:W-:-:S04]  /*1b70*/  SHF.L.U32 R2, R2, R5, RZ ;  /* 0x0000000502027219 */ /* 0x000fc800000006ff */
[----:B------:R-:W-:-:S05]  /*1b80*/  LOP3.LUT R2, R2, R3, RZ, 0xfc, !PT ;  /* 0x0000000302027212 */ /* 0x000fca00078efcff */
[----:B------:R1:W-:Y:S04]  /*1b90*/  ATOMS.OR RZ, [UR4], R2 ;  /* 0x00000002ffff798c */ /* 0x0003e8000b000004 */
[----:B------:R1:W-:Y:S01]  /*1ba0*/  STS [UR5+0x38], R4 ;  /* 0x00003804ff007988 */ /* 0x0003e20008000805 */
[----:B------:R-:W-:Y:S05]  /*1bb0*/  BRA `(.L_x_23) ;  /* 0x0000000000107947 */ /* 0x000fea0003800000 */
.L_x_22:
[----:B------:R-:W-:-:S05]  /*1bc0*/  MOV R2, 0xffffffff ;  /* 0xffffffff00027802 */ /* 0x000fca0000000f00 */
[----:B------:R1:W-:Y:S02]  /*1bd0*/  STS [UR5+0x38], R2 ;  /* 0x00003802ff007988 */ /* 0x0003e40008000805 */
[----:B-1----:R-:W-:Y:S02]  /*1be0*/  MOV R2, 0x1c00 ;  /* 0x00001c0000027802 */ /* 0x002fe40000000f00 */
[----:B------:R-:W-:Y:S05]  /*1bf0*/  CALL.REL.NOINC `($__internal_1_$__cuda_sm10x_tcgen05_guardrail_trap_phase_invalid_during_alloc) ;  /* 0x0000002000ec7944 */ /* 0x000fea0003c00000 */
.L_x_23:
[----:B------:R-:W-:Y:S05]  /*1c00*/  WARPSYNC.ALL ;  /* 0x0000000000007948 */ /* 0x000fea0003800000 */
[----:B------:R-:W-:Y:S01]  /*1c10*/  NOP ;  /* 0x0000000000007918 */ /* 0x000fe20000000000 */
.L_x_21:
[----:B------:R-:W2:Y:S08]  /*1c20*/  S2UR UR8, SR_CgaCtaId ;  /* 0x00000000000879c3 */ /* 0x000eb00000008800 */
[----:B------:R-:W-:Y:S06]  /*1c30*/  BAR.SYNC.DEFER_BLOCKING 0x2, 0xa0 ;  /* 0x0082800000007b1d */ /* 0x000fec0000010000 */
[----:B------:R-:W-:-:S02]  /*1c40*/  UMOV UR4, 0x400 ;  /* 0x0000040000047882 */ /* 0x000fc40000000000 */
[----:B------:R-:W3:Y:S01]  /*1c50*/  S2UR UR20, SR_CTAID.Z ;  /* 0x00000000001479c3 */ /* 0x000ee20000002700 */
[----:B--2---:R-:W-:Y:S02]  /*1c60*/  ULEA UR8, UR8, UR4, 0x18 ;  /* 0x0000000408087291 */ /* 0x004fe4000f8ec0ff */
[----:B---3--:R-:W-:-:S07]  /*1c70*/  UISETP.GT.U32.AND UP0, UPT, UR20, 0xff, UPT ;  /* 0x000000ff1400788c */ /* 0x008fce000bf04070 */
[----:B-1----:R-:W1:Y:S02]  /*1c80*/  LDS R2, [UR8+0x38] ;  /* 0x00003808ff027984 */ /* 0x002e640008000800 */
[----:B-1----:R-:W-:Y:S01]  /*1c90*/  R2UR UR24, R2 ;  /* 0x00000000021872ca */ /* 0x002fe200000e0000 */
[----:B------:R-:W-:-:S14]  /*1ca0*/  BRA.U UP0, `(.L_x_26) ;  /* 0x0000001d00307547 */ /* 0x000fdc000b800000 */
[----:B------:R-:W1:Y:S01]  /*1cb0*/  LDCU.64 UR10, c[0x0][0x6c0] ;  /* 0x0000d800ff0a77ac */ /* 0x000e620008000a00 */
[----:B------:R-:W-:Y:S01]  /*1cc0*/  SHF.R.U32.HI R2, RZ, 0x5, R0 ;  /* 0x00000005ff027819 */ /* 0x000fe20000011600 */
[----:B------:R-:W-:Y:S01]  /*1cd0*/  IMAD.SHL.U32 R3, R0, 0x40, RZ ;  /* 0x0000004000037824 */ /* 0x000fe200078e00ff */
[----:B------:R-:W2:Y:S01]  /*1ce0*/  S2UR UR19, SR_CTAID.X ;  /* 0x00000000001379c3 */ /* 0x000ea20000002500 */
[----:B------:R-:W3:Y:S01]  /*1cf0*/  LDCU UR6, c[0x0][0x6d0] ;  /* 0x0000da00ff0677ac */ /* 0x000ee20008000800 */
[----:B------:R-:W-:Y:S01]  /*1d00*/  R2UR UR29, R2 ;  /* 0x00000000021d72ca */ /* 0x000fe200000e0000 */
[----:B------:R-:W-:Y:S01]  /*1d10*/  IMAD.SHL.U32 R5, R0, 0x80, RZ ;  /* 0x0000008000057824 */ /* 0x000fe200078e00ff */
[----:B------:R-:W-:Y:S01]  /*1d20*/  LOP3.LUT R3, R3, 0x7c0, RZ, 0xc0, !PT ;  /* 0x000007c003037812 */ /* 0x000fe200078ec0ff */
[----:B------:R-:W-:Y:S01]  /*1d30*/  UMOV UR18, 0x400 ;  /* 0x0000040000127882 */ /* 0x000fe20000000000 */
[----:B------:R-:W4:Y:S02]  /*1d40*/  LDCU.64 UR26, c[0x0][0x348] ;  /* 0x00006900ff1a77ac */ /* 0x000f240008000a00 */
[----:B------:R-:W-:Y:S01]  /*1d50*/  LOP3.LUT R5, R5, 0xf80, RZ, 0xc0, !PT ;  /* 0x00000f8005057812 */ /* 0x000fe200078ec0ff */
[----:B-1----:R-:W-:-:S06]  /*1d60*/  UIMAD.WIDE.U32 UR4, UR20, UR11, URZ ;  /* 0x0000000b140472a5 */ /* 0x002fcc000f8e00ff */
[----:B------:R-:W-:Y:S01]  /*1d70*/  IMAD.U32 R82, RZ, RZ, UR29 ;  /* 0x0000001dff527e24 */ /* 0x000fe2000f8e00ff */
[----:B------:R-:W1:Y:S01]  /*1d80*/  S2UR UR11, SR_CgaCtaId ;  /* 0x00000000000b79c3 */ /* 0x000e620000008800 */
[----:B------:R-:W-:Y:S02]  /*1d90*/  UIADD3 UR4, UPT, UPT, UR20, -UR5, URZ ;  /* 0x8000000514047290 */ /* 0x000fe4000fffe0ff */
[C---:B------:R-:W-:Y:S02]  /*1da0*/  IMAD R3, R82.reuse, 0x800, R3 ;  /* 0x0000080052037824 */ /* 0x040fe400078e0203 */
[----:B------:R-:W-:Y:S01]  /*1db0*/  IMAD R82, R82, 0x1000, R5 ;  /* 0x0000100052527824 */ /* 0x000fe200078e0205 */
[----:B------:R-:W-:Y:S01]  /*1dc0*/  USHF.R.U32.HI UR4, URZ, UR23, UR4 ;  /* 0x00000017ff047299 */ /* 0x000fe20008011604 */
[----:B------:R-:W-:Y:S01]  /*1dd0*/  VIADD R3, R3, UR8 ;  /* 0x0000000803037c36 */ /* 0x000fe20008000000 */
[----:B--2---:R-:W-:Y:S01]  /*1de0*/  USHF.L.U32 UR19, UR19, 0x7, URZ ;  /* 0x0000000713137899 */ /* 0x004fe200080006ff */
[----:B------:R-:W-:Y:S01]  /*1df0*/  VIADD R82, R82, UR8 ;  /* 0x0000000852527c36 */ /* 0x000fe20008000000 */
[----:B------:R-:W-:Y:S01]  /*1e00*/  UIADD3 UR4, UPT, UPT, UR5, UR4, URZ ;  /* 0x0000000405047290 */ /* 0x000fe2000fffe0ff */
[C---:B------:R-:W-:Y:S01]  /*1e10*/  VIADD R0, R3.reuse, 0x430 ;  /* 0x0000043003007836 */ /* 0x040fe20000000000 */
[----:B------:R-:W-:Y:S01]  /*1e20*/  ULOP3.LUT UR19, UR19, 0x80, URZ, 0xc0, !UPT ;  /* 0x0000008013137892 */ /* 0x000fe2000f8ec0ff */
[----:B------:R-:W-:Y:S01]  /*1e30*/  VIADD R5, R3, 0x420 ;  /* 0x0000042003057836 */ /* 0x000fe20000000000 */
[----:B------:R-:W-:-:S02]  /*1e40*/  USHF.R.U32.HI UR4, URZ, UR22, UR4 ;  /* 0x00000016ff047299 */ /* 0x000fc40008011604 */
[----:B------:R-:W-:Y:S02]  /*1e50*/  SHF.R.U32.HI R81, RZ, 0x3, R0 ;  /* 0x00000003ff517819 */ /* 0x000fe40000011600 */
[----:B------:R-:W-:Y:S01]  /*1e60*/  UIADD3 UR4, UPT, UPT, -UR4, URZ, URZ ;  /* 0x000000ff04047290 */ /* 0x000fe2000fffe1ff */
[----:B------:R-:W-:Y:S02]  /*1e70*/  SHF.R.U32.HI R80, RZ, 0x3, R5 ;  /* 0x00000003ff507819 */ /* 0x000fe40000011605 */
[----:B------:R-:W-:Y:S01]  /*1e80*/  LOP3.LUT R81, R0, 0x30, R81, 0x78, !PT ;  /* 0x0000003000517812 */ /* 0x000fe200078e7851 */
[----:B------:R-:W-:Y:S01]  /*1e90*/  UIMAD UR10, UR10, UR4, UR20 ;  /* 0x000000040a0a72a4 */ /* 0x000fe2000f8e0214 */
[----:B------:R-:W-:Y:S01]  /*1ea0*/  VIADD R0, R3, 0x410 ;  /* 0x0000041003007836 */ /* 0x000fe20000000000 */
[----:B------:R-:W-:Y:S01]  /*1eb0*/  LOP3.LUT R80, R5, 0x30, R80, 0x78, !PT ;  /* 0x0000003005507812 */ /* 0x000fe200078e7850 */
[----:B------:R-:W-:Y:S01]  /*1ec0*/  VIADD R3, R3, 0x400 ;  /* 0x0000040003037836 */ /* 0x000fe20000000000 */
[----:B---3--:R-:W-:Y:S01]  /*1ed0*/  UIMAD.WIDE.U32 UR6, UR10, UR6, URZ ;  /* 0x000000060a0672a5 */ /* 0x008fe2000f8e00ff */
[----:B------:R-:W-:Y:S01]  /*1ee0*/  VIADD R5, R82, 0x8420 ;  /* 0x0000842052057836 */ /* 0x000fe20000000000 */
[----:B------:R-:W-:Y:S01]  /*1ef0*/  SHF.R.U32.HI R79, RZ, 0x3, R0 ;  /* 0x00000003ff4f7819 */ /* 0x000fe20000011600 */
[----:B------:R-:W2:Y:S01]  /*1f00*/  LDCU.64 UR4, c[0x0][0x6d8] ;  /* 0x0000db00ff0477ac */ /* 0x000ea20008000a00 */
[----:B------:R-:W-:-:S02]  /*1f10*/  SHF.R.U32.HI R78, RZ, 0x3, R3 ;  /* 0x00000003ff4e7819 */ /* 0x000fc40000011603 */
[----:B------:R-:W-:Y:S01]  /*1f20*/  LOP3.LUT R79, R0, 0x30, R79, 0x78, !PT ;  /* 0x00000030004f7812 */ /* 0x000fe200078e784f */
[----:B------:R-:W-:Y:S01]  /*1f30*/  UIADD3 UR6, UPT, UPT, UR10, -UR7, URZ ;  /* 0x800000070a067290 */ /* 0x000fe2000fffe0ff */
[----:B------:R-:W-:Y:S01]  /*1f40*/  VIADD R0, R82, 0x8430 ;  /* 0x0000843052007836 */ /* 0x000fe20000000000 */
[----:B------:R-:W-:Y:S01]  /*1f50*/  LOP3.LUT R78, R3, 0x30, R78, 0x78, !PT ;  /* 0x00000030034e7812 */ /* 0x000fe200078e784e */
[----:B-1----:R-:W-:Y:S01]  /*1f60*/  ULEA UR11, UR11, UR18, 0x18 ;  /* 0x000000120b0b7291 */ /* 0x002fe2000f8ec0ff */
[----:B------:R-:W-:Y:S01]  /*1f70*/  SHF.R.U32.HI R76, RZ, 0x3, R5 ;  /* 0x00000003ff4c7819 */ /* 0x000fe20000011605 */
[----:B------:R-:W-:Y:S01]  /*1f80*/  USHF.R.U32.HI UR6, URZ, UR21, UR6 ;  /* 0x00000015ff067299 */ /* 0x000fe20008011606 */
[----:B------:R-:W-:Y:S02]  /*1f90*/  SHF.R.U32.HI R77, RZ, 0x3, R0 ;  /* 0x00000003ff4d7819 */ /* 0x000fe40000011600 */
[----:B------:R-:W-:Y:S01]  /*1fa0*/  LOP3.LUT R76, R5, 0x70, R76, 0x78, !PT ;  /* 0x00000070054c7812 */ /* 0x000fe200078e784c */
[----:B------:R-:W-:Y:S01]  /*1fb0*/  UIADD3 UR6, UPT, UPT, UR7, UR6, URZ ;  /* 0x0000000607067290 */ /* 0x000fe2000fffe0ff */
[----:B------:R-:W-:Y:S01]  /*1fc0*/  LOP3.LUT R77, R0, 0x70, R77, 0x78, !PT ;  /* 0x00000070004d7812 */ /* 0x000fe200078e784d */
[----:B------:R-:W-:-:S02]  /*1fd0*/  VIADD R0, R82, 0x8410 ;  /* 0x0000841052007836 */ /* 0x000fc40000000000 */
[----:B------:R-:W-:Y:S01]  /*1fe0*/  USHF.R.U32.HI UR6, URZ, UR15, UR6 ;  /* 0x0000000fff067299 */ /* 0x000fe20008011606 */
[----:B------:R-:W-:Y:S02]  /*1ff0*/  VIADD R82, R82, 0x8400 ;  /* 0x0000840052527836 */ /* 0x000fe40000000000 */
[----:B------:R-:W-:Y:S01]  /*2000*/  SHF.R.U32.HI R75, RZ, 0x3, R0 ;  /* 0x00000003ff4b7819 */ /* 0x000fe20000011600 */
[----:B--2---:R-:W-:Y:S02]  /*2010*/  UIMAD.WIDE.U32 UR16, UR6, UR5, URZ ;  /* 0x00000005061072a5 */ /* 0x004fe4000f8e00ff */
[----:B------:R-:W-:Y:S02]  /*2020*/  SHF.R.U32.HI R3, RZ, 0x3, R82 ;  /* 0x00000003ff037819 */ /* 0x000fe40000011652 */
[----:B------:R-:W-:Y:S01]  /*2030*/  LOP3.LUT R75, R0, 0x70, R75, 0x78, !PT ;  /* 0x00000070004b7812 */ /* 0x000fe200078e784b */
[----:B------:R-:W-:Y:S01]  /*2040*/  IMAD.MOV.U32 R0, RZ, RZ, RZ ;  /* 0x000000ffff007224 */ /* 0x000fe200078e00ff */
[----:B------:R-:W-:Y:S01]  /*2050*/  LOP3.LUT R74, R82, 0x70, R3, 0x78, !PT ;  /* 0x00000070524a7812 */ /* 0x000fe200078e7803 */
[----:B------:R-:W-:Y:S01]  /*2060*/  UMOV UR7, UR17 ;  /* 0x0000001100077c82 */ /* 0x000fe20008000000 */
[----:B------:R-:W-:Y:S01]  /*2070*/  UMOV UR17, 0x400 ;  /* 0x0000040000117882 */ /* 0x000fe20000000000 */
[----:B------:R-:W-:-:S02]  /*2080*/  UIADD3 UR5, UPT, UPT, UR6, -UR7, URZ ;  /* 0x8000000706057290 */ /* 0x000fc4000fffe0ff */
[----:B------:R-:W1:Y:S02]  /*2090*/  LDCU UR16, c[0x0][0x374] ;  /* 0x00006e80ff1077ac */ /* 0x000e640008000800 */
[----:B------:R-:W-:Y:S01]  /*20a0*/  USHF.R.U32.HI UR5, URZ, UR14, UR5 ;  /* 0x0000000eff057299 */ /* 0x000fe20008011605 */
[----:B------:R-:W1:Y:S03]  /*20b0*/  LDCU UR12, c[0x0][0x370] ;  /* 0x00006e00ff0c77ac */ /* 0x000e660008000800 */
[----:B------:R-:W-:Y:S01]  /*20c0*/  UIADD3 UR5, UPT, UPT, UR7, UR5, URZ ;  /* 0x0000000507057290 */ /* 0x000fe2000fffe0ff */
[----:B------:R-:W2:Y:S03]  /*20d0*/  S2UR UR7, SR_CgaCtaId ;  /* 0x00000000000779c3 */ /* 0x000ea60000008800 */
[----:B------:R-:W-:-:S04]  /*20e0*/  USHF.R.U32.HI UR9, URZ, UR13, UR5 ;  /* 0x0000000dff097299 */ /* 0x000fc80008011605 */
[----:B------:R-:W-:-:S03]  /*20f0*/  UIADD3 UR9, UPT, UPT, -UR9, URZ, URZ ;  /* 0x000000ff09097290 */ /* 0x000fc6000fffe1ff */
[----:B------:R-:W3:Y:S01]  /*2100*/  LDCU UR5, c[0x0][0x378] ;  /* 0x00006f00ff0577ac */ /* 0x000ee20008000800 */
[----:B------:R-:W-:Y:S01]  /*2110*/  UIMAD UR9, UR4, UR9, UR6 ;  /* 0x00000009040972a4 */ /* 0x000fe2000f8e0206 */
[----:B------:R-:W5:Y:S01]  /*2120*/  LDCU UR4, c[0x0][0x6cc] ;  /* 0x0000d980ff0477ac */ /* 0x000f620008000800 */
[----:B-1----:R-:W-:Y:S02]  /*2130*/  UIMAD UR12, UR16, UR12, URZ ;  /* 0x0000000c100c72a4 */ /* 0x002fe4000f8e02ff */
[----:B------:R-:W-:Y:S02]  /*2140*/  UIADD3 UR6, UPT, UPT, -UR6, URZ, URZ ;  /* 0x000000ff06067290 */ /* 0x000fe4000fffe1ff */
[----:B--2---:R-:W-:Y:S02]  /*2150*/  ULEA UR7, UR7, UR17, 0x18 ;  /* 0x0000001107077291 */ /* 0x004fe4000f8ec0ff */
[----:B------:R-:W-:Y:S02]  /*2160*/  ULEA UR17, UR29, UR24, 0x15 ;  /* 0x000000181d117291 */ /* 0x000fe4000f8ea8ff */
[----:B---3--:R-:W-:-:S02]  /*2170*/  UIMAD UR5, UR12, UR5, URZ ;  /* 0x000000050c0572a4 */ /* 0x008fc4000f8e02ff */
[----:B------:R-:W-:Y:S02]  /*2180*/  UIADD3 UR12, UPT, UPT, UR11, 0x8400, URZ ;  /* 0x000084000b0c7890 */ /* 0x000fe4000fffe0ff */
[----:B------:R-:W-:Y:S02]  /*2190*/  ULEA.HI UR18, UR5, UR5, URZ, 0x1 ;  /* 0x0000000505127291 */ /* 0x000fe4000f8f08ff */
[----:B-----5:R-:W-:Y:S02]  /*21a0*/  UIMAD UR10, UR4, UR6, UR10 ;  /* 0x00000006040a72a4 */ /* 0x020fe4000f8e020a */
[----:B------:R-:W-:Y:S01]  /*21b0*/  USHF.R.S32.HI UR18, URZ, 0x1, UR18 ;  /* 0x00000001ff127899 */ /* 0x000fe20008011412 */
[----:B----4-:R-:W-:-:S11]  /*21c0*/  UMOV UR16, URZ ;  /* 0x000000ff00107c82 */ /* 0x010fd60008000000 */
.L_x_31:
[----:B------:R-:W-:Y:S01]  /*21d0*/  SHF.L.U32 R4, R0, 0x1f, RZ ;  /* 0x0000001f00047819 */ /* 0x000fe200000006ff */
[----:B------:R-:W1:Y:S01]  /*21e0*/  S2UR UR25, SR_CgaCtaId ;  /* 0x00000000001979c3 */ /* 0x000e620000008800 */
[----:B------:R-:W-:Y:S02]  /*21f0*/  UIADD3 UR34, UP0, UPT, UR26, 0x240, URZ ;  /* 0x000002401a227890 */ /* 0x000fe4000ff1e0ff */
[----:B------:R-:W-:Y:S01]  /*2200*/  UIADD3 UR36, UP1, UPT, UR26, 0x2c0, URZ ;  /* 0x000002c01a247890 */ /* 0x000fe2000ff3e0ff */
[----:B------:R-:W-:Y:S01]  /*2210*/  UMOV UR4, 0x400 ;  /* 0x0000040000047882 */ /* 0x000fe20000000000 */
[----:B------:R-:W-:Y:S01]  /*2220*/  USHF.L.U32 UR5, UR9, 0x7, URZ ;  /* 0x0000000709057899 */ /* 0x000fe200080006ff */
[----:B------:R-:W2:Y:S01]  /*2230*/  SYNCS.PHASECHK.TRANS64.TRYWAIT P0, [UR11+0x20], R4 ;  /* 0x00002004ff0075a7 */ /* 0x000ea2000800110b */
[----:B------:R-:W-:Y:S02]  /*2240*/  UIADD3.X UR35, UPT, UPT, URZ, UR27, URZ, UP0, !UPT ;  /* 0x0000001bff237290 */ /* 0x000fe400087fe4ff */
[----:B------:R-:W-:Y:S01]  /*2250*/  USHF.L.U32 UR32, UR16, 0x3, URZ ;  /* 0x0000000310207899 */ /* 0x000fe200080006ff */
[----:B------:R-:W3:Y:S01]  /*2260*/  LDCU UR28, c[0x0][0x6e4] ;  /* 0x0000dc80ff1c77ac */ /* 0x000ee20008000800 */
[----:B------:R-:W-:-:S02]  /*2270*/  ULEA UR10, UR10, UR19, 0x8 ;  /* 0x000000130a0a7291 */ /* 0x000fc4000f8e40ff */
[----:B------:R-:W-:Y:S02]  /*2280*/  USHF.L.U32 UR9, UR9, 0x8, URZ ;  /* 0x0000000809097899 */ /* 0x000fe400080006ff */
[----:B------:R-:W-:Y:S02]  /*2290*/  UIADD3.X UR37, UPT, UPT, URZ, UR27, URZ, UP1, !UPT ;  /* 0x0000001bff257290 */ /* 0x000fe40008ffe4ff */
[----:B------:R-:W-:Y:S02]  /*22a0*/  UISETP.NE.AND UP0, UPT, UR29, URZ, UPT ;  /* 0x000000ff1d00728c */ /* 0x000fe4000bf05270 */
[----:B-1----:R-:W-:Y:S01]  /*22b0*/  ULEA UR25, UR25, UR4, 0x18 ;  /* 0x0000000419197291 */ /* 0x002fe2000f8ec0ff */
[----:B--23--:R-:W-:Y:S11]  /*22c0*/  @!P0 BRA `(.L_x_27) ;  /* 0x0000001c00108947 */ /* 0x00cff60003800000 */
.L_x_45:
[----:B------:R-:W-:Y:S01]  /*22d0*/  UMOV UR31, URZ ;  /* 0x000000ff001f7c82 */ /* 0x000fe20008000000 */
[----:B------:R-:W-:Y:S01]  /*22e0*/  UMOV UR30, UR17 ;  /* 0x00000011001e7c82 */ /* 0x000fe20008000000 */
[----:B------:R-:W-:-:S05]  /*22f0*/  UMOV UR8, UR12 ;  /* 0x0000000c00087c82 */ /* 0x000fca0008000000 */
.L_x_30:
[----:B------:R-:W2:Y:S01]  /*2300*/  LDTM.x32 R36, tmem[UR30] ;  /* 0x0000001e002479ee */ /* 0x000ea200082c0000 */
[----:B-1----:R-:W1:Y:S01]  /*2310*/  LDTM.x32 R4, tmem[UR30+0x20] ;  /* 0x0000201e000479ee */ /* 0x002e6200082c0000 */
[----:B------:R-:W-:-:S04]  /*2320*/  USHF.R.S32.HI UR4, URZ, 0x1f, UR32 ;  /* 0x0000001fff047899 */ /* 0x000fc80008011420 */
[----:B------:R-:W-:-:S04]  /*2330*/  ULEA.HI UR4, UR4, UR32, URZ, 0x2 ;  /* 0x0000002004047291 */ /* 0x000fc8000f8f10ff */
[----:B------:R-:W-:-:S04]  /*2340*/  ULOP3.LUT UR4, UR4, 0xfffffffc, URZ, 0xc0, !UPT ;  /* 0xfffffffc04047892 */ /* 0x000fc8000f8ec0ff */
[----:B------:R-:W-:-:S06]  /*2350*/  UIADD3 UR4, UPT, UPT, -UR4, UR32, URZ ;  /* 0x0000002004047290 */ /* 0x000fcc000fffe1ff */
[----:B------:R-:W-:Y:S01]  /*2360*/  MOV R83, UR4 ;  /* 0x0000000400537c02 */ /* 0x000fe20008000f00 */
[----:B--2---:R-:W-:Y:S01]  /*2370*/  FMUL R69, R37, UR28 ;  /* 0x0000001c25457c20 */ /* 0x004fe20008400000 */
[----:B-1----:R-:W-:Y:S01]  /*2380*/  FMUL R73, R7, UR28 ;  /* 0x0000001c07497c20 */ /* 0x002fe20008400000 */
[----:B------:R-:W-:Y:S01]  /*2390*/  FMUL R72, R6, UR28 ;  /* 0x0000001c06487c20 */ /* 0x000fe20008400000 */
[----:B------:R-:W-:Y:S01]  /*23a0*/  FMUL R3, R5, UR28 ;  /* 0x0000001c05037c20 */ /* 0x000fe20008400000 */
[----:B------:R-:W-:Y:S01]  /*23b0*/  FMUL R2, R4, UR28 ;  /* 0x0000001c04027c20 */ /* 0x000fe20008400000 */
[----:B------:R-:W-:Y:S01]  /*23c0*/  FMUL R68, R36, UR28 ;  /* 0x0000001c24447c20 */ /* 0x000fe20008400000 */
[----:B------:R-:W-:Y:S01]  /*23d0*/  FMUL2 R84, R72.F32x2.HI_LO, -1.4426950216293334961 ;  /* 0xbfb8aa3b4854784a */ /* 0x000fe20001000000 */
[----:B------:R-:W-:Y:S01]  /*23e0*/  LEA R86, R83, R74, 0xe ;  /* 0x0000004a53567211 */ /* 0x000fe200078e70ff */
[----:B------:R-:W-:Y:S01]  /*23f0*/  FMUL R71, R39, UR28 ;  /* 0x0000001c27477c20 */ /* 0x000fe20008400000 */
[----:B------:R-:W-:Y:S01]  /*2400*/  FMUL R70, R38, UR28 ;  /* 0x0000001c26467c20 */ /* 0x000fe20008400000 */
[----:B------:R-:W1:Y:S01]  /*2410*/  MUFU.EX2 R94, R84 ;  /* 0x00000054005e7308 */ /* 0x000e620000000800 */
[----:B------:R-:W-:Y:S01]  /*2420*/  FMUL R41, R41, UR28 ;  /* 0x0000001c29297c20 */ /* 0x000fe20008400000 */
[----:B------:R-:W-:Y:S01]  /*2430*/  FMUL R40, R40, UR28 ;  /* 0x0000001c28287c20 */ /* 0x000fe20008400000 */
[----:B------:R-:W-:Y:S01]  /*2440*/  FMUL R43, R43, UR28 ;  /* 0x0000001c2b2b7c20 */ /* 0x000fe20008400000 */
[----:B------:R-:W-:Y:S01]  /*2450*/  FMUL R42, R42, UR28 ;  /* 0x0000001c2a2a7c20 */ /* 0x000fe20008400000 */
[----:B------:R-:W-:Y:S01]  /*2460*/  FMUL2 R4, R2.F32x2.HI_LO, -1.4426950216293334961 ;  /* 0xbfb8aa3b0204784a */ /* 0x000fe20001000000 */
[----:B------:R-:W-:Y:S01]  /*2470*/  F2FP.BF16.F32.PACK_AB R37, R71, R70 ;  /* 0x000000464725723e */ /* 0x000fe200000010ff */
[----:B------:R-:W-:Y:S01]  /*2480*/  FMUL R45, R45, UR28 ;  /* 0x0000001c2d2d7c20 */ /* 0x000fe20008400000 */
[----:B------:R-:W2:Y:S01]  /*2490*/  MUFU.EX2 R97, R85 ;  /* 0x0000005500617308 */ /* 0x000ea20000000800 */
[----:B------:R-:W-:Y:S01]  /*24a0*/  FMUL R44, R44, UR28 ;  /* 0x0000001c2c2c7c20 */ /* 0x000fe20008400000 */
[----:B------:R-:W-:Y:S01]  /*24b0*/  FMUL R47, R47, UR28 ;  /* 0x0000001c2f2f7c20 */ /* 0x000fe20008400000 */
[----:B------:R-:W-:Y:S01]  /*24c0*/  FMUL R49, R49, UR28 ;  /* 0x0000001c31317c20 */ /* 0x000fe20008400000 */
[----:B------:R-:W-:Y:S01]  /*24d0*/  FMUL R51, R51, UR28 ;  /* 0x0000001c33337c20 */ /* 0x000fe20008400000 */
[----:B------:R-:W-:Y:S01]  /*24e0*/  FMUL R50, R50, UR28 ;  /* 0x0000001c32327c20 */ /* 0x000fe20008400000 */
[----:B------:R-:W-:Y:S01]  /*24f0*/  FMUL R48, R48, UR28 ;  /* 0x0000001c30307c20 */ /* 0x000fe20008400000 */
[----:B------:R-:W-:Y:S01]  /*2500*/  FMUL R46, R46, UR28 ;  /* 0x0000001c2e2e7c20 */ /* 0x000fe20008400000 */
[----:B------:R3:W-:Y:S01]  /*2510*/  MUFU.EX2 R91, R4 ;  /* 0x00000004005b7308 */ /* 0x0007e20000000800 */
[----:B------:R-:W-:Y:S01]  /*2520*/  F2FP.BF16.F32.PACK_AB R39, R43, R42 ;  /* 0x0000002a2b27723e */ /* 0x000fe200000010ff */
[----:B------:R-:W-:Y:S01]  /*2530*/  FMUL R11, R11, UR28 ;  /* 0x0000001c0b0b7c20 */ /* 0x000fe20008400000 */
[----:B------:R-:W-:Y:S01]  /*2540*/  F2FP.BF16.F32.PACK_AB R38, R41, R40 ;  /* 0x000000282926723e */ /* 0x000fe200000010ff */
[----:B------:R-:W-:Y:S01]  /*2550*/  FMUL R10, R10, UR28 ;  /* 0x0000001c0a0a7c20 */ /* 0x000fe20008400000 */
[----:B------:R-:W-:Y:S01]  /*2560*/  F2FP.BF16.F32.PACK_AB R36, R69, R68 ;  /* 0x000000444524723e */ /* 0x000fe200000010ff */
[----:B------:R-:W-:Y:S01]  /*2570*/  FMUL R53, R53, UR28 ;  /* 0x0000001c35357c20 */ /* 0x000fe20008400000 */
[----:B------:R-:W-:Y:S01]  /*2580*/  F2FP.BF16.F32.PACK_AB R7, R51, R50 ;  /* 0x000000323307723e */ /* 0x000fe200000010ff */
[----:B------:R4:W5:Y:S01]  /*2590*/  MUFU.EX2 R90, R5 ;  /* 0x00000005005a7308 */ /* 0x0009620000000800 */
[----:B------:R-:W-:Y:S01]  /*25a0*/  F2FP.BF16.F32.PACK_AB R6, R49, R48 ;  /* 0x000000303106723e */ /* 0x000fe200000010ff */
[----:B------:R-:W-:Y:S01]  /*25b0*/  FMUL R52, R52, UR28 ;  /* 0x0000001c34347c20 */ /* 0x000fe20008400000 */
[----:B------:R-:W-:Y:S01]  /*25c0*/  LEA R87, R83, R75, 0xe ;  /* 0x0000004b53577211 */ /* 0x000fe200078e70ff */
[----:B------:R-:W-:Y:S01]  /*25d0*/  FMUL R55, R55, UR28 ;  /* 0x0000001c37377c20 */ /* 0x000fe20008400000 */
[----:B------:R-:W-:Y:S01]  /*25e0*/  FMUL R54, R54, UR28 ;  /* 0x0000001c36367c20 */ /* 0x000fe20008400000 */
[----:B------:R-:W-:Y:S01]  /*25f0*/  FMUL R57, R57, UR28 ;  /* 0x0000001c39397c20 */ /* 0x000fe20008400000 */
[----:B------:R-:W-:Y:S01]  /*2600*/  FMUL R56, R56, UR28 ;  /* 0x0000001c38387c20 */ /* 0x000fe20008400000 */
[----:B------:R-:W-:Y:S01]  /*2610*/  FMUL R59, R59, UR28 ;  /* 0x0000001c3b3b7c20 */ /* 0x000fe20008400000 */
[----:B---3--:R-:W-:Y:S01]  /*2620*/  F2FP.BF16.F32.PACK_AB R4, R45, R44 ;  /* 0x0000002c2d04723e */ /* 0x008fe200000010ff */
[----:B------:R-:W-:Y:S01]  /*2630*/  FMUL R58, R58, UR28 ;  /* 0x0000001c3a3a7c20 */ /* 0x000fe20008400000 */
[----:B------:R3:W-:Y:S01]  /*2640*/  STS.128 [R86], R36 ;  /* 0x0000002456007388 */ /* 0x0007e20000000c00 */
[----:B------:R-:W-:Y:S01]  /*2650*/  FMUL2 R88, R10.F32x2.HI_LO, -1.4426950216293334961 ;  /* 0xbfb8aa3b0a58784a */ /* 0x000fe20001000000 */
[----:B------:R-:W-:Y:S01]  /*2660*/  LEA R92, R83, R77, 0xe ;  /* 0x0000004d535c7211 */ /* 0x000fe200078e70ff */
[----:B------:R-:W-:Y:S01]  /*2670*/  FMUL R61, R61, UR28 ;  /* 0x0000001c3d3d7c20 */ /* 0x000fe20008400000 */
[----:B------:R-:W-:Y:S01]  /*2680*/  FMUL R63, R63, UR28 ;  /* 0x0000001c3f3f7c20 */ /* 0x000fe20008400000 */
[----:B------:R-:W-:Y:S01]  /*2690*/  FMUL R62, R62, UR28 ;  /* 0x0000001c3e3e7c20 */ /* 0x000fe20008400000 */
[----:B----4-:R-:W-:Y:S01]  /*26a0*/  F2FP.BF16.F32.PACK_AB R5, R47, R46 ;  /* 0x0000002e2f05723e */ /* 0x010fe200000010ff */
[----:B------:R-:W-:Y:S01]  /*26b0*/  FMUL R65, R65, UR28 ;  /* 0x0000001c41417c20 */ /* 0x000fe20008400000 */
[----:B------:R-:W-:Y:S01]  /*26c0*/  FMUL R67, R67, UR28 ;  /* 0x0000001c43437c20 */ /* 0x000fe20008400000 */
[----:B------:R-:W-:Y:S01]  /*26d0*/  FMUL R9, R9, UR28 ;  /* 0x0000001c09097c20 */ /* 0x000fe20008400000 */
[----:B------:R-:W-:Y:S01]  /*26e0*/  FMUL R8, R8, UR28 ;  /* 0x0000001c08087c20 */ /* 0x000fe20008400000 */
[----:B------:R4:W-:Y:S01]  /*26f0*/  STS.128 [R87], R4 ;  /* 0x0000000457007388 */ /* 0x0009e20000000c00 */
[----:B------:R-:W-:Y:S01]  /*2700*/  FMUL R66, R66, UR28 ;  /* 0x0000001c42427c20 */ /* 0x000fe20008400000 */
[----:B------:R-:W-:Y:S01]  /*2710*/  FMUL R64, R64, UR28 ;  /* 0x0000001c40407c20 */ /* 0x000fe20008400000 */
[----:B------:R-:W-:Y:S01]  /*2720*/  FMUL R60, R60, UR28 ;  /* 0x0000001c3c3c7c20 */ /* 0x000fe20008400000 */
[----:B------:R-:W3:Y:S01]  /*2730*/  MUFU.EX2 R99, R88 ;  /* 0x0000005800637308 */ /* 0x000ee20000000800 */
[----:B-1----:R-:W-:Y:S01]  /*2740*/  FADD R94, R94, 1 ;  /* 0x3f8000005e5e7421 */ /* 0x002fe20000000000 */
[----:B--2---:R-:W-:Y:S01]  /*2750*/  FADD R97, R97, 1 ;  /* 0x3f80000061617421 */ /* 0x004fe20000000000 */
[----:B------:R-:W-:-:S02]  /*2760*/  FMUL2 R84, R8.F32x2.HI_LO, -1.4426950216293334961 ;  /* 0xbfb8aa3b0854784a */ /* 0x000fc40001000000 */
[----:B------:R-:W-:Y:S01]  /*2770*/  FMUL R19, R19, UR28 ;  /* 0x0000001c13137c20 */ /* 0x000fe20008400000 */
[----:B------:R-:W-:Y:S01]  /*2780*/  FMUL R18, R18, UR28 ;  /* 0x0000001c12127c20 */ /* 0x000fe20008400000 */
[----:B-----5:R-:W-:Y:S01]  /*2790*/  FADD R90, R90, 1 ;  /* 0x3f8000005a5a7421 */ /* 0x020fe20000000000 */
[----:B------:R-:W1:Y:S01]  /*27a0*/  MUFU.EX2 R98, R89 ;  /* 0x0000005900627308 */ /* 0x000e620000000800 */
[----:B------:R-:W-:Y:S01]  /*27b0*/  FMUL R23, R23, UR28 ;  /* 0x0000001c17177c20 */ /* 0x000fe20008400000 */
[----:B------:R-:W-:Y:S01]  /*27c0*/  FMUL R22, R22, UR28 ;  /* 0x0000001c16167c20 */ /* 0x000fe20008400000 */
[----:B------:R-:W-:Y:S01]  /*27d0*/  FMUL R21, R21, UR28 ;  /* 0x0000001c15157c20 */ /* 0x000fe20008400000 */
[----:B------:R-:W-:Y:S01]  /*27e0*/  FMUL R20, R20, UR28 ;  /* 0x0000001c14147c20 */ /* 0x000fe20008400000 */
[----:B------:R-:W-:Y:S01]  /*27f0*/  FMUL R29, R29, UR28 ;  /* 0x0000001c1d1d7c20 */ /* 0x000fe20008400000 */
[----:B------:R-:W-:Y:S01]  /*2800*/  FMUL R28, R28, UR28 ;  /* 0x0000001c1c1c7c20 */ /* 0x000fe20008400000 */
[----:B------:R-:W-:Y:S01]  /*2810*/  FMUL R31, R31, UR28 ;  /* 0x0000001c1f1f7c20 */ /* 0x000fe20008400000 */
[----:B---3--:R-:W-:Y:S01]  /*2820*/  LEA R86, R83, R76, 0xe ;  /* 0x0000004c53567211 */ /* 0x008fe200078e70ff */
[----:B------:R-:W-:Y:S01]  /*2830*/  MUFU.EX2 R84, R84 ;  /* 0x0000005400547308 */ /* 0x000fe20000000800 */
[----:B------:R-:W-:Y:S01]  /*2840*/  F2FP.BF16.F32.PACK_AB R39, R67, R66 ;  /* 0x000000424327723e */ /* 0x000fe200000010ff */
[----:B------:R-:W-:Y:S01]  /*2850*/  FADD R99, R99, 1 ;  /* 0x3f80000063637421 */ /* 0x000fe20000000000 */
[----:B------:R-:W-:Y:S01]  /*2860*/  F2FP.BF16.F32.PACK_AB R38, R65, R64 ;  /* 0x000000404126723e */ /* 0x000fe200000010ff */
[----:B------:R-:W-:Y:S01]  /*2870*/  FMUL R30, R30, UR28 ;  /* 0x0000001c1e1e7c20 */ /* 0x000fe20008400000 */
[----:B------:R-:W-:Y:S01]  /*2880*/  F2FP.BF16.F32.PACK_AB R37, R63, R62 ;  /* 0x0000003e3f25723e */ /* 0x000fe200000010ff */
[----:B------:R-:W-:Y:S01]  /*2890*/  FMUL R33, R33, UR28 ;  /* 0x0000001c21217c20 */ /* 0x000fe20008400000 */
[----:B------:R-:W-:Y:S01]  /*28a0*/  F2FP.BF16.F32.PACK_AB R36, R61, R60 ;  /* 0x0000003c3d24723e */ /* 0x000fe200000010ff */
[----:B------:R-:W-:Y:S01]  /*28b0*/  MUFU.EX2 R85, R85 ;  /* 0x0000005500557308 */ /* 0x000fe20000000800 */
[----:B-1----:R-:W-:Y:S01]  /*28c0*/  FADD R98, R98, 1 ;  /* 0x3f80000062627421 */ /* 0x002fe20000000000 */
[----:B----4-:R-:W-:Y:S01]  /*28d0*/  F2FP.BF16.F32.PACK_AB R7, R59, R58 ;  /* 0x0000003a3b07723e */ /* 0x010fe200000010ff */
[----:B------:R-:W-:Y:S01]  /*28e0*/  FMUL R32, R32, UR28 ;  /* 0x0000001c20207c20 */ /* 0x000fe20008400000 */
[----:B------:R-:W-:Y:S01]  /*28f0*/  F2FP.BF16.F32.PACK_AB R6, R57, R56 ;  /* 0x000000383906723e */ /* 0x000fe200000010ff */
[----:B------:R-:W-:Y:S01]  /*2900*/  FMUL R35, R35, UR28 ;  /* 0x0000001c23237c20 */ /* 0x000fe20008400000 */
[----:B------:R-:W-:Y:S01]  /*2910*/  F2FP.BF16.F32.PACK_AB R5, R55, R54 ;  /* 0x000000363705723e */ /* 0x000fe200000010ff */
[----:B------:R-:W-:Y:S01]  /*2920*/  FMUL R34, R34, UR28 ;  /* 0x0000001c22227c20 */ /* 0x000fe20008400000 */
[----:B------:R-:W-:-:S05]  /*2930*/  F2FP.BF16.F32.PACK_AB R4, R53, R52 ;  /* 0x000000343504723e */ /* 0x000fca00000010ff */
[----:B------:R1:W-:Y:S04]  /*2940*/  STS.128 [R86], R4 ;  /* 0x0000000456007388 */ /* 0x0003e80000000c00 */
[----:B------:R2:W-:Y:S01]  /*2950*/  STS.128 [R92], R36 ;  /* 0x000000245c007388 */ /* 0x0005e20000000c00 */
[----:B-1----:R-:W-:Y:S01]  /*2960*/  FMUL R5, R13, UR28 ;  /* 0x0000001c0d057c20 */ /* 0x002fe20008400000 */
[----:B------:R-:W-:Y:S01]  /*2970*/  FMUL R4, R12, UR28 ;  /* 0x0000001c0c047c20 */ /* 0x000fe20008400000 */
[----:B------:R-:W-:Y:S01]  /*2980*/  FMUL R13, R17, UR28 ;  /* 0x0000001c110d7c20 */ /* 0x000fe20008400000 */
[----:B------:R-:W-:Y:S01]  /*2990*/  FMUL R12, R16, UR28 ;  /* 0x0000001c100c7c20 */ /* 0x000fe20008400000 */
[----:B------:R-:W-:Y:S01]  /*29a0*/  FMUL R7, R15, UR28 ;  /* 0x0000001c0f077c20 */ /* 0x000fe20008400000 */
[----:B------:R-:W-:Y:S01]  /*29b0*/  FMUL R6, R14, UR28 ;  /* 0x0000001c0e067c20 */ /* 0x000fe20008400000 */
[----:B------:R-:W-:Y:S01]  /*29c0*/  MUFU.RCP R16, R94 ;  /* 0x0000005e00107308 */ /* 0x000fe20000001000 */
[----:B------:R-:W-:-:S02]  /*29d0*/  FMUL2 R86, R4.F32x2.HI_LO, -1.4426950216293334961 ;  /* 0xbfb8aa3b0456784a */ /* 0x000fc40001000000 */
[----:B--2---:R-:W-:Y:S02]  /*29e0*/  FMUL2 R38, R6.F32x2.HI_LO, -1.4426950216293334961 ;  /* 0xbfb8aa3b0626784a */ /* 0x004fe40001000000 */
[----:B------:R-:W-:Y:S02]  /*29f0*/  FMUL2 R36, R12.F32x2.HI_LO, -1.4426950216293334961 ;  /* 0xbfb8aa3b0c24784a */ /* 0x000fe40001000000 */
[----:B------:R-:W-:Y:S01]  /*2a00*/  FADD R14, R91, 1 ;  /* 0x3f8000005b0e7421 */ /* 0x000fe20000000000 */
[----:B------:R-:W1:Y:S08]  /*2a10*/  MUFU.RCP R17, R97 ;  /* 0x0000006100117308 */ /* 0x000e700000001000 */
[----:B------:R-:W-:Y:S08]  /*2a20*/  MUFU.EX2 R93, R38 ;  /* 0x00000026005d7308 */ /* 0x000ff00000000800 */
[----:B------:R2:W-:Y:S01]  /*2a30*/  MUFU.EX2 R92, R39 ;  /* 0x00000027005c7308 */ /* 0x0005e20000000800 */
[----:B-1----:R-:W-:-:S04]  /*2a40*/  FMUL2 R16, R16.F32x2.HI_LO, R72.F32x2.HI_LO ;  /* 0x000000481010724a */ /* 0x002fc80000000000 */
[----:B------:R-:W-:Y:S02]  /*2a50*/  FMUL2 R16, R16.F32x2.HI_LO, R70.F32x2.HI_LO ;  /* 0x000000461010724a */ /* 0x000fe40000000000 */
[----:B------:R-:W-:Y:S01]  /*2a60*/  FADD R70, R85, 1 ;  /* 0x3f80000055467421 */ /* 0x000fe20000000000 */
[----:B------:R-:W-:Y:S08]  /*2a70*/  MUFU.EX2 R95, R87 ;  /* 0x00000057005f7308 */ /* 0x000ff00000000800 */
[----:B------:R1:W-:Y:S01]  /*2a80*/  MUFU.EX2 R87, R36 ;  /* 0x0000002400577308 */ /* 0x0003e20000000800 */
[----:B--2---:R-:W-:-:S07]  /*2a90*/  FMUL2 R38, R18.F32x2.HI_LO, -1.4426950216293334961 ;  /* 0xbfb8aa3b1226784a */ /* 0x004fce0001000000 */
[----:B------:R-:W2:Y:S08]  /*2aa0*/  MUFU.EX2 R88, R38 ;  /* 0x0000002600587308 */ /* 0x000eb00000000800 */
[----:B------:R-:W3:Y:S01]  /*2ab0*/  MUFU.EX2 R94, R39 ;  /* 0x00000027005e7308 */ /* 0x000ee20000000800 */
[----:B-1----:R-:W-:-:S07]  /*2ac0*/  FADD R36, R84, 1 ;  /* 0x3f80000054247421 */ /* 0x002fce0000000000 */
[----:B------:R-:W-:Y:S01]  /*2ad0*/  MUFU.RCP R38, R99 ;  /* 0x0000006300267308 */ /* 0x000fe20000001000 */
[----:B--2---:R-:W-:-:S07]  /*2ae0*/  FADD R88, R88, 1 ;  /* 0x3f80000058587421 */ /* 0x004fce0000000000 */
[----:B------:R-:W1:Y:S01]  /*2af0*/  MUFU.RCP R39, R98 ;  /* 0x0000006200277308 */ /* 0x000e620000001000 */
[----:B---3--:R-:W-:-:S07]  /*2b00*/  FADD R94, R94, 1 ;  /* 0x3f8000005e5e7421 */ /* 0x008fce0000000000 */
[----:B------:R-:W2:Y:S08]  /*2b10*/  MUFU.EX2 R96, R86 ;  /* 0x0000005600607308 */ /* 0x000eb00000000800 */
[----:B------:R-:W3:Y:S01]  /*2b20*/  MUFU.EX2 R89, R37 ;  /* 0x0000002500597308 */ /* 0x000ee20000000800 */
[----:B-1----:R-:W-:Y:S01]  /*2b30*/  FMUL2 R38, R38.F32x2.HI_LO, R10.F32x2.HI_LO ;  /* 0x0000000a2626724a */ /* 0x002fe20000000000 */
[----:B------:R-:W-:-:S02]  /*2b40*/  F2FP.BF16.F32.PACK_AB R11, R11, R10 ;  /* 0x0000000a0b0b723e */ /* 0x000fc400000010ff */
[----:B------:R-:W-:Y:S01]  /*2b50*/  F2FP.BF16.F32.PACK_AB R10, R9, R8 ;  /* 0x00000008090a723e */ /* 0x000fe200000010ff */
[----:B------:R-:W-:-:S03]  /*2b60*/  FMUL2 R38, R38.F32x2.HI_LO, R42.F32x2.HI_LO ;  /* 0x0000002a2626724a */ /* 0x000fc60000000000 */
[----:B------:R-:W-:Y:S01]  /*2b70*/  MUFU.RCP R36, R36 ;  /* 0x0000002400247308 */ /* 0x000fe20000001000 */
[----:B--2---:R-:W-:Y:S01]  /*2b80*/  FADD R42, R96, 1 ;  /* 0x3f800000602a7421 */ /* 0x004fe20000000000 */
[----:B------:R-:W-:Y:S01]  /*2b90*/  FADD R96, R95, 1 ;  /* 0x3f8000005f607421 */ /* 0x000fe20000000000 */
[----:B------:R-:W-:Y:S01]  /*2ba0*/  FADD R95, R93, 1 ;  /* 0x3f8000005d5f7421 */ /* 0x000fe20000000000 */
[----:B------:R-:W-:-:S04]  /*2bb0*/  FADD R93, R92, 1 ;  /* 0x3f8000005c5d7421 */ /* 0x000fc80000000000 */
[----:B------:R-:W1:Y:S01]  /*2bc0*/  MUFU.RCP R37, R70 ;  /* 0x0000004600257308 */ /* 0x000e620000001000 */
[----:B---3--:R-:W-:-:S07]  /*2bd0*/  FADD R89, R89, 1 ;  /* 0x3f80000059597421 */ /* 0x008fce0000000000 */
[----:B------:R-:W-:Y:S08]  /*2be0*/  MUFU.RCP R42, R42 ;  /* 0x0000002a002a7308 */ /* 0x000ff00000001000 */
[----:B------:R-:W2:Y:S01]  /*2bf0*/  MUFU.RCP R43, R96 ;  /* 0x00000060002b7308 */ /* 0x000ea20000001000 */
[----:B-1----:R-:W-:Y:S02]  /*2c00*/  FMUL2 R36, R36.F32x2.HI_LO, R8.F32x2.HI_LO ;  /* 0x000000082424724a */ /* 0x002fe40000000000 */
[----:B------:R-:W-:-:S02]  /*2c10*/  FMUL2 R70, R22.F32x2.HI_LO, -1.4426950216293334961 ;  /* 0xbfb8aa3b1646784a */ /* 0x000fc40001000000 */
[----:B------:R-:W-:Y:S02]  /*2c20*/  FMUL2 R36, R36.F32x2.HI_LO, R40.F32x2.HI_LO ;  /* 0x000000282424724a */ /* 0x000fe40000000000 */
[----:B------:R-:W-:Y:S01]  /*2c30*/  FMUL R41, R25, UR28 ;  /* 0x0000001c19297c20 */ /* 0x000fe20008400000 */
[----:B------:R-:W-:Y:S01]  /*2c40*/  MUFU.RCP R14, R14 ;  /* 0x0000000e000e7308 */ /* 0x000fe20000001000 */
[----:B------:R-:W-:Y:S01]  /*2c50*/  FMUL R40, R24, UR28 ;  /* 0x0000001c18287c20 */ /* 0x000fe20008400000 */
[----:B------:R-:W-:-:S06]  /*2c60*/  FMUL2 R8, R34.F32x2.HI_LO, -1.4426950216293334961 ;  /* 0xbfb8aa3b2208784a */ /* 0x000fcc0001000000 */
[----:B------:R-:W1:Y:S01]  /*2c70*/  MUFU.RCP R15, R90 ;  /* 0x0000005a000f7308 */ /* 0x000e620000001000 */
[----:B--2---:R-:W-:-:S04]  /*2c80*/  FMUL2 R42, R42.F32x2.HI_LO, R4.F32x2.HI_LO ;  /* 0x000000042a2a724a */ /* 0x004fc80000000000 */
[----:B------:R-:W-:Y:S02]  /*2c90*/  FMUL2 R42, R42.F32x2.HI_LO, R44.F32x2.HI_LO ;  /* 0x0000002c2a2a724a */ /* 0x000fe40000000000 */
[----:B------:R-:W-:Y:S01]  /*2ca0*/  FMUL R44, R26, UR28 ;  /* 0x0000001c1a2c7c20 */ /* 0x000fe20008400000 */
[----:B------:R-:W-:Y:S01]  /*2cb0*/  MUFU.RCP R24, R95 ;  /* 0x0000005f00187308 */ /* 0x000fe20000001000 */
[----:B------:R-:W-:Y:S01]  /*2cc0*/  FADD R26, R87, 1 ;  /* 0x3f800000571a7421 */ /* 0x000fe20000000000 */
[----:B------:R-:W-:-:S06]  /*2cd0*/  FMUL R45, R27, UR28 ;  /* 0x0000001c1b2d7c20 */ /* 0x000fcc0008400000 */
[----:B------:R-:W2:Y:S01]  /*2ce0*/  MUFU.RCP R25, R93 ;  /* 0x0000005d00197308 */ /* 0x000ea20000001000 */
[----:B-1----:R-:W-:-:S04]  /*2cf0*/  FMUL2 R14, R14.F32x2.HI_LO, R2.F32x2.HI_LO ;  /* 0x000000020e0e724a */ /* 0x002fc80000000000 */
[----:B------:R-:W-:Y:S02]  /*2d00*/  FMUL2 R14, R14.F32x2.HI_LO, R68.F32x2.HI_LO ;  /* 0x000000440e0e724a */ /* 0x000fe40000000000 */
[----:B------:R-:W-:Y:S01]  /*2d10*/  FMUL2 R68, R20.F32x2.HI_LO, -1.4426950216293334961 ;  /* 0xbfb8aa3b1444784a */ /* 0x000fe20001000000 */
[----:B------:R-:W1:Y:S08]  /*2d20*/  MUFU.EX2 R86, R70 ;  /* 0x0000004600567308 */ /* 0x000e700000000800 */
[----:B------:R3:W4:Y:S01]  /*2d30*/  MUFU.EX2 R90, R71 ;  /* 0x00000047005a7308 */ /* 0x0007220000000800 */
[----:B--2---:R-:W-:-:S04]  /*2d40*/  FMUL2 R24, R24.F32x2.HI_LO, R6.F32x2.HI_LO ;  /* 0x000000061818724a */ /* 0x004fc80000000000 */
[----:B------:R-:W-:-:S03]  /*2d50*/  FMUL2 R46, R24.F32x2.HI_LO, R46.F32x2.HI_LO ;  /* 0x0000002e182e724a */ /* 0x000fc60000000000 */
[----:B------:R-:W-:Y:S01]  /*2d60*/  MUFU.RCP R26, R26 ;  /* 0x0000001a001a7308 */ /* 0x000fe20000001000 */
[----:B-1----:R-:W-:-:S07]  /*2d70*/  FADD R86, R86, 1 ;  /* 0x3f80000056567421 */ /* 0x002fce0000000000 */
[----:B------:R-:W1:Y:S01]  /*2d80*/  MUFU.RCP R27, R89 ;  /* 0x00000059001b7308 */ /* 0x000e620000001000 */
[----:B---3--:R-:W-:Y:S02]  /*2d90*/  FMUL2 R70, R44.F32x2.HI_LO, -1.4426950216293334961 ;  /* 0xbfb8aa3b2c46784a */ /* 0x008fe40001000000 */
[----:B----4-:R-:W-:-:S05]  /*2da0*/  FADD R87, R90, 1 ;  /* 0x3f8000005a577421 */ /* 0x010fca0000000000 */
[----:B------:R-:W-:Y:S08]  /*2db0*/  MUFU.RCP R24, R88 ;  /* 0x0000005800187308 */ /* 0x000ff00000001000 */
[----:B------:R-:W2:Y:S01]  /*2dc0*/  MUFU.RCP R25, R94 ;  /* 0x0000005e00197308 */ /* 0x000ea20000001000 */
[----:B-1----:R-:W-:-:S04]  /*2dd0*/  FMUL2 R26, R26.F32x2.HI_LO, R12.F32x2.HI_LO ;  /* 0x0000000c1a1a724a */ /* 0x002fc80000000000 */
[----:B------:R-:W-:Y:S02]  /*2de0*/  FMUL2 R48, R26.F32x2.HI_LO, R48.F32x2.HI_LO ;  /* 0x000000301a30724a */ /* 0x000fe40000000000 */
[----:B------:R-:W-:Y:S01]  /*2df0*/  FMUL2 R26, R30.F32x2.HI_LO, -1.4426950216293334961 ;  /* 0xbfb8aa3b1e1a784a */ /* 0x000fe20001000000 */
[----:B------:R-:W1:Y:S08]  /*2e00*/  MUFU.EX2 R84, R68 ;  /* 0x0000004400547308 */ /* 0x000e700000000800 */
[----:B------:R3:W4:Y:S01]  /*2e10*/  MUFU.EX2 R85, R69 ;  /* 0x0000004500557308 */ /* 0x0007220000000800 */
[----:B--2---:R-:W-:-:S04]  /*2e20*/  FMUL2 R24, R24.F32x2.HI_LO, R18.F32x2.HI_LO ;  /* 0x000000121818724a */ /* 0x004fc80000000000 */
[----:B------:R-:W-:Y:S02]  /*2e30*/  FMUL2 R50, R24.F32x2.HI_LO, R50.F32x2.HI_LO ;  /* 0x000000321832724a */ /* 0x000fe40000000000 */
[----:B------:R-:W-:Y:S01]  /*2e40*/  FMUL2 R24, R32.F32x2.HI_LO, -1.4426950216293334961 ;  /* 0xbfb8aa3b2018784a */ /* 0x000fe20001000000 */
[----:B------:R-:W2:Y:S01]  /*2e50*/  MUFU.EX2 R70, R70 ;  /* 0x0000004600467308 */ /* 0x000ea20000000800 */
[----:B-1----:R-:W-:-:S07]  /*2e60*/  FADD R88, R84, 1 ;  /* 0x3f80000054587421 */ /* 0x002fce0000000000 */
[----:B------:R-:W-:Y:S01]  /*2e70*/  MUFU.EX2 R71, R71 ;  /* 0x0000004700477308 */ /* 0x000fe20000000800 */
[----:B---3--:R-:W-:Y:S02]  /*2e80*/  FMUL2 R68, R40.F32x2.HI_LO, -1.4426950216293334961 ;  /* 0xbfb8aa3b2844784a */ /* 0x008fe40001000000 */
[----:B----4-:R-:W-:-:S05]  /*2e90*/  FADD R89, R85, 1 ;  /* 0x3f80000055597421 */ /* 0x010fca0000000000 */
[----:B------:R-:W1:Y:S01]  /*2ea0*/  MUFU.EX2 R91, R68 ;  /* 0x00000044005b7308 */ /* 0x000e620000000800 */
[----:B--2---:R-:W-:-:S07]  /*2eb0*/  FADD R90, R70, 1 ;  /* 0x3f800000465a7421 */ /* 0x004fce0000000000 */
[----:B------:R2:W3:Y:S08]  /*2ec0*/  MUFU.EX2 R92, R69 ;  /* 0x00000045005c7308 */ /* 0x0004f00000000800 */
[----:B------:R-:W-:Y:S01]  /*2ed0*/  MUFU.EX2 R27, R27 ;  /* 0x0000001b001b7308 */ /* 0x000fe20000000800 */
[----:B-1----:R-:W-:Y:S01]  /*2ee0*/  FADD R84, R91, 1 ;  /* 0x3f8000005b547421 */ /* 0x002fe20000000000 */
[----:B------:R-:W-:-:S06]  /*2ef0*/  FADD R91, R71, 1 ;  /* 0x3f800000475b7421 */ /* 0x000fcc0000000000 */
[----:B------:R-:W-:Y:S01]  /*2f00*/  MUFU.EX2 R25, R25 ;  /* 0x0000001900197308 */ /* 0x000fe20000000800 */
[----:B--2---:R-:W-:Y:S02]  /*2f10*/  FMUL2 R68, R28.F32x2.HI_LO, -1.4426950216293334961 ;  /* 0xbfb8aa3b1c44784a */ /* 0x004fe40001000000 */
[----:B---3--:R-:W-:-:S05]  /*2f20*/  FADD R85, R92, 1 ;  /* 0x3f8000005c557421 */ /* 0x008fca0000000000 */
[----:B------:R-:W1:Y:S08]  /*2f30*/  MUFU.EX2 R69, R69 ;  /* 0x0000004500457308 */ /* 0x000e700000000800 */
[----:B------:R2:W3:Y:S08]  /*2f40*/  MUFU.EX2 R94, R8 ;  /* 0x00000008005e7308 */ /* 0x0004f00000000800 */
[----:B------:R-:W4:Y:S01]  /*2f50*/  MUFU.EX2 R93, R9 ;  /* 0x00000009005d7308 */ /* 0x000f220000000800 */
[----:B-1----:R-:W-:Y:S01]  /*2f60*/  FADD R71, R69, 1 ;  /* 0x3f80000045477421 */ /* 0x002fe20000000000 */
[----:B------:R-:W-:Y:S01]  /*2f70*/  FADD R69, R27, 1 ;  /* 0x3f8000001b457421 */ /* 0x000fe20000000000 */
[----:B------:R-:W-:-:S05]  /*2f80*/  F2FP.BF16.F32.PACK_AB R27, R19, R18 ;  /* 0x00000012131b723e */ /* 0x000fca00000010ff */
[----:B------:R-:W-:Y:S01]  /*2f90*/  MUFU.RCP R90, R90 ;  /* 0x0000005a005a7308 */ /* 0x000fe20000001000 */
[----:B--2---:R-:W-:Y:S01]  /*2fa0*/  F2FP.BF16.F32.PACK_AB R8, R3, R2 ;  /* 0x000000020308723e */ /* 0x004fe200000010ff */
[----:B------:R-:W-:Y:S01]  /*2fb0*/  FADD R3, R25, 1 ;  /* 0x3f80000019037421 */ /* 0x000fe20000000000 */
[----:B------:R-:W-:Y:S01]  /*2fc0*/  F2FP.BF16.F32.PACK_AB R25, R7, R6 ;  /* 0x000000060719723e */ /* 0x000fe200000010ff */
[----:B---3--:R-:W-:Y:S01]  /*2fd0*/  FADD R18, R94, 1 ;  /* 0x3f8000005e127421 */ /* 0x008fe20000000000 */
[----:B------:R-:W-:Y:S02]  /*2fe0*/  F2FP.BF16.F32.PACK_AB R7, R45, R44 ;  /* 0x0000002c2d07723e */ /* 0x000fe400000010ff */
[----:B------:R-:W-:Y:S01]  /*2ff0*/  F2FP.BF16.F32.PACK_AB R6, R41, R40 ;  /* 0x000000282906723e */ /* 0x000fe200000010ff */
[----:B------:R-:W1:Y:S01]  /*3000*/  MUFU.RCP R91, R91 ;  /* 0x0000005b005b7308 */ /* 0x000e620000001000 */
[----:B----4-:R-:W-:Y:S01]  /*3010*/  FADD R19, R93, 1 ;  /* 0x3f8000005d137421 */ /* 0x010fe20000000000 */
[----:B------:R-:W-:-:S06]  /*3020*/  F2FP.BF16.F32.PACK_AB R9, R73, R72 ;  /* 0x000000484909723e */ /* 0x000fcc00000010ff */
[----:B------:R-:W2:Y:S08]  /*3030*/  MUFU.EX2 R24, R24 ;  /* 0x0000001800187308 */ /* 0x000eb00000000800 */
[----:B------:R-:W3:Y:S01]  /*3040*/  MUFU.EX2 R68, R68 ;  /* 0x0000004400447308 */ /* 0x000ee20000000800 */
[----:B-1----:R-:W-:Y:S01]  /*3050*/  FMUL2 R90, R90.F32x2.HI_LO, R44.F32x2.HI_LO ;  /* 0x0000002c5a5a724a */ /* 0x002fe20000000000 */
[----:B------:R-:W-:-:S03]  /*3060*/  LEA R44, R83, R82, 0xe ;  /* 0x00000052532c7211 */ /* 0x000fc600078e70ff */
[----:B------:R-:W-:-:S03]  /*3070*/  FMUL2 R90, R90.F32x2.HI_LO, R58.F32x2.HI_LO ;  /* 0x0000003a5a5a724a */ /* 0x000fc60000000000 */
[----:B------:R-:W-:Y:S01]  /*3080*/  MUFU.RCP R84, R84 ;  /* 0x0000005400547308 */ /* 0x000fe20000001000 */
[----:B--2---:R-:W-:Y:S01]  /*3090*/  FADD R2, R24, 1 ;  /* 0x3f80000018027421 */ /* 0x004fe20000000000 */
[----:B------:R-:W-:Y:S02]  /*30a0*/  F2FP.BF16.F32.PACK_AB R24, R5, R4 ;  /* 0x000000040518723e */ /* 0x000fe400000010ff */
[----:B------:R-:W-:-:S04]  /*30b0*/  IADD3 R4, PT, PT, R44, 0x40, RZ ;  /* 0x000000402c047810 */ /* 0x000fc80007ffe0ff */
[----:B------:R-:W1:Y:S01]  /*30c0*/  MUFU.RCP R85, R85 ;  /* 0x0000005500557308 */ /* 0x000e620000001000 */
[----:B---3--:R-:W-:Y:S01]  /*30d0*/  FADD R70, R68, 1 ;  /* 0x3f80000044467421 */ /* 0x008fe20000000000 */
[----:B------:R-:W-:-:S06]  /*30e0*/  SHF.R.U32.HI R5, RZ, 0x3, R4 ;  /* 0x00000003ff057819 */ /* 0x000fcc0000011604 */
[----:B------:R-:W-:Y:S08]  /*30f0*/  MUFU.RCP R86, R86 ;  /* 0x0000005600567308 */ /* 0x000ff00000001000 */
[----:B------:R-:W2:Y:S01]  /*3100*/  MUFU.RCP R87, R87 ;  /* 0x0000005700577308 */ /* 0x000ea20000001000 */
[----:B-1----:R-:W-:Y:S01]  /*3110*/  FMUL2 R84, R84.F32x2.HI_LO, R40.F32x2.HI_LO ;  /* 0x000000285454724a */ /* 0x002fe20000000000 */
[----:B------:R-:W-:-:S02]  /*3120*/  LOP3.LUT R41, R4, 0x70, R5, 0x78, !PT ;  /* 0x0000007004297812 */ /* 0x000fc400078e7805 */
[----:B------:R-:W-:Y:S01]  /*3130*/  IADD3 R40, PT, PT, R44, 0x50, RZ ;  /* 0x000000502c287810 */ /* 0x000fe20007ffe0ff */
[----:B------:R-:W-:Y:S01]  /*3140*/  FMUL2 R56, R84.F32x2.HI_LO, R56.F32x2.HI_LO ;  /* 0x000000385438724a */ /* 0x000fe20000000000 */
[----:B------:R-:W-:Y:S01]  /*3150*/  F2FP.BF16.F32.PACK_AB R5, R23, R22 ;  /* 0x000000161705723e */ /* 0x000fe200000010ff */
[----:B------:R1:W-:Y:S01]  /*3160*/  STS.128 [R41], R8 ;  /* 0x0000000829007388 */ /* 0x0003e20000000c00 */
[----:B------:R-:W-:Y:S01]  /*3170*/  MUFU.RCP R18, R18 ;  /* 0x0000001200127308 */ /* 0x000fe20000001000 */
[----:B------:R-:W-:-:S07]  /*3180*/  F2FP.BF16.F32.PACK_AB R4, R21, R20 ;  /* 0x000000141504723e */ /* 0x000fce00000010ff */
[----:B------:R-:W3:Y:S01]  /*3190*/  MUFU.RCP R19, R19 ;  /* 0x0000001300137308 */ /* 0x000ee20000001000 */
[----:B--2---:R-:W-:Y:S01]  /*31a0*/  FMUL2 R86, R86.F32x2.HI_LO, R22.F32x2.HI_LO ;  /* 0x000000165656724a */ /* 0x004fe20000000000 */
[----:B------:R-:W-:Y:S02]  /*31b0*/  SHF.R.U32.HI R23, RZ, 0x3, R40 ;  /* 0x00000003ff177819 */ /* 0x000fe40000011628 */
[----:B------:R-:W-:Y:S01]  /*31c0*/  F2FP.BF16.F32.PACK_AB R22, R57, R56 ;  /* 0x000000383916723e */ /* 0x000fe200000010ff */
[----:B------:R-:W-:Y:S01]  /*31d0*/  FMUL2 R54, R86.F32x2.HI_LO, R54.F32x2.HI_LO ;  /* 0x000000365636724a */ /* 0x000fe20000000000 */
[----:B------:R-:W-:Y:S02]  /*31e0*/  LOP3.LUT R23, R40, 0x70, R23, 0x78, !PT ;  /* 0x0000007028177812 */ /* 0x000fe400078e7817 */
[----:B------:R-:W2:Y:S08]  /*31f0*/  MUFU.EX2 R26, R26 ;  /* 0x0000001a001a7308 */ /* 0x000eb00000000800 */
[----:B------:R-:W-:Y:S01]  /*3200*/  MUFU.RCP R2, R2 ;  /* 0x0000000200027308 */ /* 0x000fe20000001000 */
[----:B---3--:R-:W-:Y:S01]  /*3210*/  FMUL2 R18, R18.F32x2.HI_LO, R34.F32x2.HI_LO ;  /* 0x000000221212724a */ /* 0x008fe20000000000 */
[----:B------:R-:W-:-:S02]  /*3220*/  F2FP.BF16.F32.PACK_AB R35, R35, R34 ;  /* 0x000000222323723e */ /* 0x000fc400000010ff */
[----:B------:R-:W-:Y:S01]  /*3230*/  F2FP.BF16.F32.PACK_AB R34, R33, R32 ;  /* 0x000000202122723e */ /* 0x000fe200000010ff */
[----:B------:R-:W-:Y:S01]  /*3240*/  FMUL2 R18, R18.F32x2.HI_LO, R66.F32x2.HI_LO ;  /* 0x000000421212724a */ /* 0x000fe20000000000 */
[C---:B-1----:R-:W-:Y:S02]  /*3250*/  IADD3 R8, PT, PT, R44.reuse, 0x60, RZ ;  /* 0x000000602c087810 */ /* 0x042fe40007ffe0ff */
[----:B------:R-:W1:Y:S01]  /*3260*/  MUFU.RCP R3, R3 ;  /* 0x0000000300037308 */ /* 0x000e620000001000 */
[----:B------:R-:W-:Y:S01]  /*3270*/  IADD3 R44, PT, PT, R44, 0x70, RZ ;  /* 0x000000702c2c7810 */ /* 0x000fe20007ffe0ff */
[----:B--2---:R-:W-:Y:S01]  /*3280*/  FADD R68, R26, 1 ;  /* 0x3f8000001a447421 */ /* 0x004fe20000000000 */
[----:B------:R-:W-:Y:S02]  /*3290*/  SHF.R.U32.HI R11, RZ, 0x3, R8 ;  /* 0x00000003ff0b7819 */ /* 0x000fe40000011608 */
[----:B------:R-:W-:Y:S02]  /*32a0*/  SHF.R.U32.HI R9, RZ, 0x3, R44 ;  /* 0x00000003ff097819 */ /* 0x000fe4000001162c */
[----:B------:R-:W-:Y:S01]  /*32b0*/  F2FP.BF16.F32.PACK_AB R26, R13, R12 ;  /* 0x0000000c0d1a723e */ /* 0x000fe200000010ff */
[----:B------:R-:W-:Y:S04]  /*32c0*/  MUFU.RCP R70, R70 ;  /* 0x0000004600467308 */ /* 0x000fe80000001000 */
[----:B------:R2:W-:Y:S04]  /*32d0*/  STS.128 [R23], R24 ;  /* 0x0000001817007388 */ /* 0x0005e80000000c00 */
[----:B------:R-:W3:Y:S01]  /*32e0*/  MUFU.RCP R71, R71 ;  /* 0x0000004700477308 */ /* 0x000ee20000001000 */
[----:B-1----:R-:W-:Y:S01]  /*32f0*/  FMUL2 R2, R2.F32x2.HI_LO, R32.F32x2.HI_LO ;  /* 0x000000200202724a */ /* 0x002fe20000000000 */
[----:B------:R-:W-:-:S02]  /*3300*/  F2FP.BF16.F32.PACK_AB R32, R29, R28 ;  /* 0x0000001c1d20723e */ /* 0x000fc400000010ff */
[----:B------:R-:W-:Y:S01]  /*3310*/  F2FP.BF16.F32.PACK_AB R33, R31, R30 ;  /* 0x0000001e1f21723e */ /* 0x000fe200000010ff */
[----:B------:R-:W-:-:S03]  /*3320*/  FMUL2 R2, R2.F32x2.HI_LO, R64.F32x2.HI_LO ;  /* 0x000000400202724a */ /* 0x000fc60000000000 */
[----:B------:R-:W-:Y:S02]  /*3330*/  MUFU.RCP R88, R88 ;  /* 0x0000005800587308 */ /* 0x000fe40000001000 */
[----:B------:R-:W-:Y:S02]  /*3340*/  F2FP.BF16.F32.PACK_AB R10, R3, R2 ;  /* 0x00000002030a723e */ /* 0x000fe400000010ff */
[C---:B------:R-:W-:Y:S02]  /*3350*/  LEA R3, R83.reuse, R79, 0xd ;  /* 0x0000004f53037211 */ /* 0x040fe400078e68ff */
[----:B------:R-:W-:Y:S02]  /*3360*/  LEA R2, R83, R80, 0xd ;  /* 0x0000005053027211 */ /* 0x000fe400078e68ff */
[----:B------:R-:W1:Y:S01]  /*3370*/  MUFU.RCP R89, R89 ;  /* 0x0000005900597308 */ /* 0x000e620000001000 */
[----:B---3--:R-:W-:Y:S01]  /*3380*/  FMUL2 R70, R70.F32x2.HI_LO, R28.F32x2.HI_LO ;  /* 0x0000001c4646724a */ /* 0x008fe20000000000 */
[----:B------:R-:W-:-:S02]  /*3390*/  LOP3.LUT R29, R8, 0x70, R11, 0x78, !PT ;  /* 0x00000070081d7812 */ /* 0x000fc400078e780b */
[----:B------:R-:W-:Y:S01]  /*33a0*/  LOP3.LUT R28, R44, 0x70, R9, 0x78, !PT ;  /* 0x000000702c1c7812 */ /* 0x000fe200078e7809 */
[----:B------:R-:W-:Y:S01]  /*33b0*/  FMUL2 R70, R70.F32x2.HI_LO, R60.F32x2.HI_LO ;  /* 0x0000003c4646724a */ /* 0x000fe20000000000 */
[----:B------:R-:W-:Y:S01]  /*33c0*/  F2FP.BF16.F32.PACK_AB R11, R19, R18 ;  /* 0x00000012130b723e */ /* 0x000fe200000010ff */
[----:B------:R3:W-:Y:S01]  /*33d0*/  STS.128 [R29], R4 ;  /* 0x000000041d007388 */ /* 0x0007e20000000c00 */
[----:B------:R-:W-:Y:S02]  /*33e0*/  MUFU.RCP R68, R68 ;  /* 0x0000004400447308 */ /* 0x000fe40000001000 */
[----:B------:R-:W-:Y:S01]  /*33f0*/  F2FP.BF16.F32.PACK_AB R8, R71, R70 ;  /* 0x000000464708723e */ /* 0x000fe200000010ff */
[----:B------:R3:W-:Y:S01]  /*3400*/  STS.128 [R28], R32 ;  /* 0x000000201c007388 */ /* 0x0007e20000000c00 */
[----:B--2---:R-:W-:Y:S02]  /*3410*/  F2FP.BF16.F32.PACK_AB R23, R91, R90 ;  /* 0x0000005a5b17723e */ /* 0x004fe400000010ff */
[----:B------:R-:W-:Y:S01]  /*3420*/  F2FP.BF16.F32.PACK_AB R24, R43, R42 ;  /* 0x0000002a2b18723e */ /* 0x000fe200000010ff */
[----:B------:R2:W-:Y:S06]  /*3430*/  MEMBAR.ALL.CTA ;  /* 0x0000000000007992 */ /* 0x0005ec0000008000 */
[----:B--2---:R-:W2:Y:S01]  /*3440*/  FENCE.VIEW.ASYNC.S ;  /* 0x00000000000073c6 */ /* 0x004ea20000000000 */
[----:B------:R-:W4:Y:S01]  /*3450*/  MUFU.RCP R69, R69 ;  /* 0x0000004500457308 */ /* 0x000f220000001000 */
[----:B-1----:R-:W-:Y:S01]  /*3460*/  FMUL2 R12, R88.F32x2.HI_LO, R20.F32x2.HI_LO ;  /* 0x00000014580c724a */ /* 0x002fe20000000000 */
[----:B------:R-:W-:-:S02]  /*3470*/  F2FP.BF16.F32.PACK_AB R21, R55, R54 ;  /* 0x000000363715723e */ /* 0x000fc400000010ff */
[----:B------:R-:W-:Y:S01]  /*3480*/  F2FP.BF16.F32.PACK_AB R25, R47, R46 ;  /* 0x0000002e2f19723e */ /* 0x000fe200000010ff */
[----:B------:R-:W-:Y:S01]  /*3490*/  FMUL2 R12, R12.F32x2.HI_LO, R52.F32x2.HI_LO ;  /* 0x000000340c0c724a */ /* 0x000fe20000000000 */
[----:B------:R-:W-:Y:S02]  /*34a0*/  F2FP.BF16.F32.PACK_AB R26, R49, R48 ;  /* 0x00000030311a723e */ /* 0x000fe400000010ff */
[----:B------:R-:W-:Y:S02]  /*34b0*/  F2FP.BF16.F32.PACK_AB R27, R51, R50 ;  /* 0x00000032331b723e */ /* 0x000fe400000010ff */
[----:B------:R-:W-:Y:S02]  /*34c0*/  F2FP.BF16.F32.PACK_AB R20, R13, R12 ;  /* 0x0000000c0d14723e */ /* 0x000fe400000010ff */
[----:B------:R-:W-:Y:S02]  /*34d0*/  F2FP.BF16.F32.PACK_AB R13, R17, R16 ;  /* 0x00000010110d723e */ /* 0x000fe400000010ff */
[----:B------:R-:W-:-:S02]  /*34e0*/  F2FP.BF16.F32.PACK_AB R12, R15, R14 ;  /* 0x0000000e0f0c723e */ /* 0x000fc400000010ff */
[----:B------:R-:W-:Y:S01]  /*34f0*/  LEA R16, R83, R78, 0xd ;  /* 0x0000004e53107211 */ /* 0x000fe200078e68ff */
[----:B----4-:R-:W-:Y:S01]  /*3500*/  FMUL2 R68, R68.F32x2.HI_LO, R30.F32x2.HI_LO ;  /* 0x0000001e4444724a */ /* 0x010fe20000000000 */
[----:B------:R-:W-:Y:S02]  /*3510*/  F2FP.BF16.F32.PACK_AB R14, R37, R36 ;  /* 0x00000024250e723e */ /* 0x000fe400000010ff */
[----:B------:R-:W-:Y:S01]  /*3520*/  F2FP.BF16.F32.PACK_AB R15, R39, R38 ;  /* 0x00000026270f723e */ /* 0x000fe200000010ff */
[----:B------:R-:W-:Y:S01]  /*3530*/  FMUL2 R68, R68.F32x2.HI_LO, R62.F32x2.HI_LO ;  /* 0x0000003e4444724a */ /* 0x000fe20000000000 */
[----:B------:R-:W-:-:S04]  /*3540*/  LEA R83, R83, R81, 0xd ;  /* 0x0000005153537211 */ /* 0x000fc800078e68ff */
[----:B------:R-:W-:Y:S01]  /*3550*/  F2FP.BF16.F32.PACK_AB R9, R69, R68 ;  /* 0x000000444509723e */ /* 0x000fe200000010ff */
[----:B--2---:R-:W-:Y:S06]  /*3560*/  BAR.SYNC.DEFER_BLOCKING 0x1, 0x80 ;  /* 0x0042000000007b1d */ /* 0x004fec0000010000 */
[----:B---3--:R-:W-:Y:S05]  /*3570*/  BRA.U UP0, `(.L_x_28) ;  /* 0x00000001000c7547 */ /* 0x008fea000b800000 */
[----:B------:R1:W-:Y:S01]  /*3580*/  UTMASTG.2D [UR8], [UR36], desc[URZ] ;  /* 0x0000ff08240073b5 */ /* 0x0003e20008009000 */
[----:B------:R0:W-:Y:S01]  /*3590*/  UTMACMDFLUSH ;  /* 0x00000000000079b7 */ /* 0x0001e20000000000 */
[----:B-1----:R-:W-:-:S04]  /*35a0*/  DEPBAR.LE SB0, 0x3 ;  /* 0x000080c00000791a */ /* 0x002fc80000000000 */
.L_x_28:
[----:B------:R-:W-:Y:S06]  /*35b0*/  BAR.SYNC.DEFER_BLOCKING 0x1, 0x80 ;  /* 0x0042000000007b1d */ /* 0x000fec0000010000 */
[----:B------:R1:W-:Y:S04]  /*35c0*/  STS.128 [R16], R12 ;  /* 0x0000000c10007388 */ /* 0x0003e80000000c00 */
[----:B------:R1:W-:Y:S04]  /*35d0*/  STS.128 [R3], R24 ;  /* 0x0000001803007388 */ /* 0x0003e80000000c00 */
[----:B------:R1:W-:Y:S04]  /*35e0*/  STS.128 [R2], R20 ;  /* 0x0000001402007388 */ /* 0x0003e80000000c00 */
[----:B------:R1:W-:Y:S01]  /*35f0*/  STS.128 [R83], R8 ;  /* 0x0000000853007388 */ /* 0x0003e20000000c00 */
[----:B------:R2:W-:Y:S06]  /*3600*/  MEMBAR.ALL.CTA ;  /* 0x0000000000007992 */ /* 0x0005ec0000008000 */
[----:B--2---:R-:W2:Y:S02]  /*3610*/  FENCE.VIEW.ASYNC.S ;  /* 0x00000000000073c6 */ /* 0x004ea40000000000 */
[----:B--2---:R-:W-:Y:S06]  /*3620*/  BAR.SYNC.DEFER_BLOCKING 0x1, 0x80 ;  /* 0x0042000000007b1d */ /* 0x004fec0000010000 */
[----:B------:R-:W-:Y:S05]  /*3630*/  BRA.U UP0, `(.L_x_29) ;  /* 0x00000001001c7547 */ /* 0x000fea000b800000 */
[----:B------:R-:W-:Y:S01]  /*3640*/  USHF.L.U32 UR4, UR4, 0xc, URZ ;  /* 0x0000000c04047899 */ /* 0x000fe200080006ff */
[----:B------:R-:W-:-:S03]  /*3650*/  UMOV UR6, UR10 ;  /* 0x0000000a00067c82 */ /* 0x000fc60008000000 */
[----:B------:R-:W-:-:S04]  /*3660*/  UIADD3 UR4, UPT, UPT, UR25, UR4, UR4 ;  /* 0x0000000419047290 */ /* 0x000fc8000fffe004 */
[----:B------:R-:W-:-:S09]  /*3670*/  UIADD3 UR4, UPT, UPT, UR4, 0x400, URZ ;  /* 0x0000040004047890 */ /* 0x000fd2000fffe0ff */
[----:B------:R2:W-:Y:S01]  /*3680*/  UTMASTG.2D [UR4], [UR34], desc[URZ] ;  /* 0x0000ff04220073b5 */ /* 0x0005e20008009000 */
[----:B------:R0:W-:Y:S01]  /*3690*/  UTMACMDFLUSH ;  /* 0x00000000000079b7 */ /* 0x0001e20000000000 */
[----:B--2---:R-:W-:-:S04]  /*36a0*/  DEPBAR.LE SB0, 0x3 ;  /* 0x000080c00000791a */ /* 0x004fc80000000000 */
.L_x_29:
[----:B------:R-:W-:Y:S01]  /*36b0*/  BAR.SYNC.DEFER_BLOCKING 0x1, 0x80 ;  /* 0x0042000000007b1d */ /* 0x000fe20000010000 */
[----:B------:R-:W-:Y:S02]  /*36c0*/  UISETP.GE.U32.AND UP1, UPT, UR31, 0x6, UPT ;  /* 0x000000061f00788c */ /* 0x000fe4000bf26070 */
[----:B------:R-:W-:Y:S02]  /*36d0*/  UIADD3 UR4, UPT, UPT, UR31, 0x2, URZ ;  /* 0x000000021f047890 */ /* 0x000fe4000fffe0ff */
[----:B------:R-:W-:Y:S02]  /*36e0*/  UIADD3 UR30, UPT, UPT, UR30, 0x40, URZ ;  /* 0x000000401e1e7890 */ /* 0x000fe4000fffe0ff */
[----:B------:R-:W-:Y:S02]  /*36f0*/  UIADD3 UR32, UPT, UPT, UR32, 0x1, URZ ;  /* 0x0000000120207890 */ /* 0x000fe4000fffe0ff */
[----:B------:R-:W-:Y:S02]  /*3700*/  UIADD3 UR5, UPT, UPT, UR5, 0x20, URZ ;  /* 0x0000002005057890 */ /* 0x000fe4000fffe0ff */
[----:B------:R-:W-:-:S02]  /*3710*/  UIADD3 UR9, UPT, UPT, UR9, 0x40, URZ ;  /* 0x0000004009097890 */ /* 0x000fc4000fffe0ff */
[----:B------:R-:W-:Y:S01]  /*3720*/  UIADD3 UR8, UPT, UPT, UR8, 0x4000, URZ ;  /* 0x0000400008087890 */ /* 0x000fe2000fffe0ff */
[----:B------:R-:W-:Y:S01]  /*3730*/  UMOV UR31, UR4 ;  /* 0x00000004001f7c82 */ /* 0x000fe20008000000 */
[----:B------:R-:W-:Y:S10]  /*3740*/  BRA.U !UP1, `(.L_x_30) ;  /* 0xffffffe909ec7547 */ /* 0x000ff4000b83ffff */
[----:B------:R-:W2:Y:S01]  /*3750*/  LDCU.64 UR4, c[0x0][0x6c0] ;  /* 0x0000d800ff0477ac */ /* 0x000ea20008000a00 */
[----:B------:R-:W-:Y:S01]  /*3760*/  LOP3.LUT R0, R0, 0x1, RZ, 0x3c, !PT ;  /* 0x0000000100007812 */ /* 0x000fe200078e3cff */
[----:B------:R-:W-:Y:S01]  /*3770*/  UIADD3 UR20, UPT, UPT, UR18, UR20, URZ ;  /* 0x0000001412147290 */ /* 0x000fe2000fffe0ff */
[----:B------:R-:W-:-:S03]  /*3780*/  ELECT P0, URZ, PT ;  /* 0x0000000000ff782f */ /* 0x000fc60003800000 */
[----:B------:R-:W-:Y:S02]  /*3790*/  UISETP.GE.AND UP0, UPT, UR20, 0x100, UPT ;  /* 0x000001001400788c */ /* 0x000fe4000bf06270 */
[----:B------:R-:W-:Y:S02]  /*37a0*/  UIADD3 UR16, UPT, UPT, UR16, 0x1, URZ ;  /* 0x0000000110107890 */ /* 0x000fe4000fffe0ff */
[----:B--2---:R-:W-:-:S06]  /*37b0*/  UIMAD.WIDE.U32 UR8, UR20, UR5, URZ ;  /* 0x00000005140872a5 */ /* 0x004fcc000f8e00ff */
[----:B-1----:R-:W-:Y:S01]  /*37c0*/  @P0 IMAD.MOV.U32 R2, RZ, RZ, 0x1 ;  /* 0x00000001ff020424 */ /* 0x002fe200078e00ff */
[----:B------:R-:W1:Y:S03]  /*37d0*/  LDCU UR5, c[0x0][0x6d0] ;  /* 0x0000da00ff0577ac */ /* 0x000e660008000800 */
[----:B------:R2:W-:Y:S01]  /*37e0*/  @P0 SYNCS.ARRIVE.TRANS64.ART0 RZ, [UR7+0x28], R2 ;  /* 0x00002802ffff09a7 */ /* 0x0005e20008500007 */
[----:B------:R-:W-:-:S04]  /*37f0*/  UIADD3 UR6, UPT, UPT, UR20, -UR9, URZ ;  /* 0x8000000914067290 */ /* 0x000fc8000fffe0ff */
[----:B------:R-:W-:-:S04]  /*3800*/  USHF.R.U32.HI UR6, URZ, UR23, UR6 ;  /* 0x00000017ff067299 */ /* 0x000fc80008011606 */
[----:B------:R-:W-:-:S04]  /*3810*/  UIADD3 UR6, UPT, UPT, UR9, UR6, URZ ;  /* 0x0000000609067290 */ /* 0x000fc8000fffe0ff */
[----:B------:R-:W-:-:S04]  /*3820*/  USHF.R.U32.HI UR10, URZ, UR22, UR6 ;  /* 0x00000016ff0a7299 */ /* 0x000fc80008011606 */
[----:B------:R-:W-:-:S04]  /*3830*/  UIADD3 UR10, UPT, UPT, -UR10, URZ, URZ ;  /* 0x000000ff0a0a7290 */ /* 0x000fc8000fffe1ff */
[----:B------:R-:W-:-:S04]  /*3840*/  UIMAD UR10, UR4, UR10, UR20 ;  /* 0x0000000a040a72a4 */ /* 0x000fc8000f8e0214 */
[----:B-1----:R-:W-:Y:S01]  /*3850*/  UIMAD.WIDE.U32 UR8, UR10, UR5, URZ ;  /* 0x000000050a0872a5 */ /* 0x002fe2000f8e00ff */
[----:B------:R-:W1:Y:S03]  /*3860*/  LDCU.64 UR4, c[0x0][0x6d8] ;  /* 0x0000db00ff0477ac */ /* 0x000e660008000a00 */
[----:B------:R-:W-:-:S04]  /*3870*/  UIADD3 UR6, UPT, UPT, UR10, -UR9, URZ ;  /* 0x800000090a067290 */ /* 0x000fc8000fffe0ff */
[----:B------:R-:W-:-:S04]  /*3880*/  USHF.R.U32.HI UR6, URZ, UR21, UR6 ;  /* 0x00000015ff067299 */ /* 0x000fc80008011606 */
[----:B------:R-:W-:-:S04]  /*3890*/  UIADD3 UR9, UPT, UPT, UR9, UR6, URZ ;  /* 0x0000000609097290 */ /* 0x000fc8000fffe0ff */
[----:B------:R-:W-:-:S04]  /*38a0*/  USHF.R.U32.HI UR9, URZ, UR15, UR9 ;  /* 0x0000000fff097299 */ /* 0x000fc80008011609 */
[----:B-1----:R-:W-:Y:S01]  /*38b0*/  UIMAD.WIDE.U32 UR30, UR9, UR5, URZ ;  /* 0x00000005091e72a5 */ /* 0x002fe2000f8e00ff */
[----:B------:R-:W1:Y:S06]  /*38c0*/  LDCU UR5, c[0x0][0x6cc] ;  /* 0x0000d980ff0577ac */ /* 0x000e6c0008000800 */
[----:B------:R-:W-:Y:S02]  /*38d0*/  UMOV UR25, UR31 ;  /* 0x0000001f00197c82 */ /* 0x000fe40008000000 */
[----:B------:R-:W-:-:S04]  /*38e0*/  UIADD3 UR6, UPT, UPT, UR9, -UR25, URZ ;  /* 0x8000001909067290 */ /* 0x000fc8000fffe0ff */
[----:B------:R-:W-:-:S04]  /*38f0*/  USHF.R.U32.HI UR6, URZ, UR14, UR6 ;  /* 0x0000000eff067299 */ /* 0x000fc80008011606 */
[----:B------:R-:W-:-:S04]  /*3900*/  UIADD3 UR6, UPT, UPT, UR25, UR6, URZ ;  /* 0x0000000619067290 */ /* 0x000fc8000fffe0ff */
[----:B------:R-:W-:Y:S02]  /*3910*/  USHF.R.U32.HI UR8, URZ, UR13, UR6 ;  /* 0x0000000dff087299 */ /* 0x000fe40008011606 */
[----:B------:R-:W-:Y:S02]  /*3920*/  UIADD3 UR6, UPT, UPT, -UR9, URZ, URZ ;  /* 0x000000ff09067290 */ /* 0x000fe4000fffe1ff */
[----:B------:R-:W-:Y:S02]  /*3930*/  UIADD3 UR8, UPT, UPT, -UR8, URZ, URZ ;  /* 0x000000ff08087290 */ /* 0x000fe4000fffe1ff */
[----:B-1----:R-:W-:Y:S02]  /*3940*/  UIMAD UR10, UR5, UR6, UR10 ;  /* 0x00000006050a72a4 */ /* 0x002fe4000f8e020a */
[----:B------:R-:W-:Y:S01]  /*3950*/  UIMAD UR9, UR4, UR8, UR9 ;  /* 0x00000008040972a4 */ /* 0x000fe2000f8e0209 */
[----:B--2---:R-:W-:Y:S11]  /*3960*/  BRA.U !UP0, `(.L_x_31) ;  /* 0xffffffe908187547 */ /* 0x004ff6000b83ffff */
.L_x_26:
[----:B------:R-:W-:-:S09]  /*3970*/  UISETP.NE.AND UP0, UPT, UR29, URZ, UPT ;  /* 0x000000ff1d00728c */ /* 0x000fd2000bf05270 */
[----:B------:R-:W-:Y:S05]  /*3980*/  BRA.U UP0, `(.L_x_32) ;  /* 0x00000001001c7547 */ /* 0x000fea000b800000 */
[----:B------:R-:W1:Y:S01]  /*3990*/  S2UR UR4, SR_CgaCtaId ;  /* 0x00000000000479c3 */ /* 0x000e620000008800 */
[----:B------:R-:W-:Y:S01]  /*39a0*/  ELECT P0, URZ, PT ;  /* 0x0000000000ff782f */ /* 0x000fe20003800000 */
[----:B------:R-:W-:Y:S01]  /*39b0*/  HFMA2 R0, -RZ, RZ, 0, 5.9604644775390625e-08 ;  /* 0x00000001ff007431 */ /* 0x000fe200000001ff */
[----:B------:R-:W-:-:S05]  /*39c0*/  UMOV UR5, 0x40 ;  /* 0x0000004000057882 */ /* 0x000fca0000000000 */
[----:B------:R-:W-:Y:S01]  /*39d0*/  UVIRTCOUNT.DEALLOC.SMPOOL 0x80 ;  /* 0x000000800000784c */ /* 0x000fe20000000000 */
[----:B-1----:R-:W-:-:S09]  /*39e0*/  ULEA UR4, UR4, UR5, 0x18 ;  /* 0x0000000504047291 */ /* 0x002fd2000f8ec0ff */
[----:B------:R1:W-:Y:S03]  /*39f0*/  @P0 STS.U8 [UR4], R0 ;  /* 0x00000000ff000988 */ /* 0x0003e60008000004 */
.L_x_32:
[----:B------:R-:W-:Y:S06]  /*3a00*/  BAR.SYNC.DEFER_BLOCKING 0x1, 0x80 ;  /* 0x0042000000007b1d */ /* 0x000fec0000010000 */
[----:B------:R-:W-:Y:S05]  /*3a10*/  BRA.U UP0, `(.L_x_33) ;  /* 0x0000000100a07547 */ /* 0x000fea000b800000 */
[----:B------:R-:W2:Y:S01]  /*3a20*/  S2UR UR4, SR_CgaCtaId ;  /* 0x00000000000479c3 */ /* 0x000ea20000008800 */
[----:B------:R-:W-:Y:S01]  /*3a30*/  NOP ;  /* 0x0000000000007918 */ /* 0x000fe20000000000 */
[----:B------:R-:W-:Y:S01]  /*3a40*/  UMOV UR5, 0x50 ;  /* 0x0000005000057882 */ /* 0x000fe20000000000 */
[----:B------:R-:W-:Y:S01]  /*3a50*/  ULOP3.LUT UR9, UR24, 0xffff, URZ, 0xc0, !UPT ;  /* 0x0000ffff18097892 */ /* 0x000fe2000f8ec0ff */
[----:B------:R-:W-:-:S03]  /*3a60*/  UMOV UR6, 0xffff ;  /* 0x0000ffff00067882 */ /* 0x000fc60000000000 */
[----:B------:R-:W-:-:S04]  /*3a70*/  USHF.R.U32.HI UR9, URZ, 0x5, UR9 ;  /* 0x00000005ff097899 */ /* 0x000fc80008011609 */
[----:B------:R-:W-:Y:S02]  /*3a80*/  UIADD3 UR8, UPT, UPT, UR9, 0x10, URZ ;  /* 0x0000001009087890 */ /* 0x000fe4000fffe0ff */
[----:B------:R-:W-:Y:S02]  /*3a90*/  USHF.L.U32 UR6, UR6, UR9, URZ ;  /* 0x0000000906067299 */ /* 0x000fe400080006ff */
[----:B--2---:R-:W-:-:S03]  /*3aa0*/  ULEA UR4, UR4, UR5, 0x18 ;  /* 0x0000000504047291 */ /* 0x004fc6000f8ec0ff */
[----:B------:R-:W-:Y:S02]  /*3ab0*/  UMOV UR5, 0x1 ;  /* 0x0000000100057882 */ /* 0x000fe40000000000 */
[----:B------:R-:W-:-:S04]  /*3ac0*/  USHF.L.U32 UR8, UR5, UR8, URZ ;  /* 0x0000000805087299 */ /* 0x000fc800080006ff */
[----:B-1----:R-:W1:Y:S01]  /*3ad0*/  LDS R0, [UR4] ;  /* 0x00000004ff007984 */ /* 0x002e620008000800 */
[----:B------:R-:W-:-:S04]  /*3ae0*/  ULOP3.LUT UR8, UR8, UR6, URZ, 0xfc, !UPT ;  /* 0x0000000608087292 */ /* 0x000fc8000f8efcff */
[----:B------:R-:W-:Y:S01]  /*3af0*/  ULOP3.LUT UR6, UR8, 0xffff, URZ, 0xc0, !UPT ;  /* 0x0000ffff08067892 */ /* 0x000fe2000f8ec0ff */
[----:B-1----:R-:W-:-:S13]  /*3b00*/  R2UR UR7, R0 ;  /* 0x00000000000772ca */ /* 0x002fda00000e0000 */
[----:B------:R-:W-:-:S04]  /*3b10*/  ULOP3.LUT UR5, UR8, 0xffff, UR7, 0x80, !UPT ;  /* 0x0000ffff08057892 */ /* 0x000fc8000f8e8007 */
[----:B------:R-:W-:-:S09]  /*3b20*/  UISETP.NE.AND UP0, UPT, UR5, UR6, UPT ;  /* 0x000000060500728c */ /* 0x000fd2000bf05270 */
[----:B------:R-:W-:Y:S05]  /*3b30*/  BRA.U UP0, `(.L_x_34) ;  /* 0x00000001004c7547 */ /* 0x000fea000b800000 */
[----:B------:R-:W-:Y:S02]  /*3b40*/  USHF.R.U32.HI UR5, URZ, 0x10, UR8 ;  /* 0x00000010ff057899 */ /* 0x000fe40008011608 */
[----:B------:R-:W-:-:S04]  /*3b50*/  USHF.R.U32.HI UR6, URZ, 0x10, UR7 ;  /* 0x00000010ff067899 */ /* 0x000fc80008011607 */
[----:B------:R-:W-:-:S04]  /*3b60*/  ULOP3.LUT UR6, UR6, UR5, URZ, 0xc0, !UPT ;  /* 0x0000000506067292 */ /* 0x000fc8000f8ec0ff */
[----:B------:R-:W-:-:S09]  /*3b70*/  UISETP.NE.AND UP0, UPT, UR6, UR5, UPT ;  /* 0x000000050600728c */ /* 0x000fd2000bf05270 */
[----:B------:R-:W-:Y:S05]  /*3b80*/  BRA.U UP0, `(.L_x_35) ;  /* 0x00000001002c7547 */ /* 0x000fea000b800000 */
[----:B------:R-:W1:Y:S01]  /*3b90*/  S2R R2, SR_LANEID ;  /* 0x0000000000027919 */ /* 0x000e620000000000 */
[----:B------:R-:W-:Y:S01]  /*3ba0*/  ULOP3.LUT UR8, URZ, UR8, URZ, 0x33, !UPT ;  /* 0x00000008ff087292 */ /* 0x000fe2000f8e33ff */
[----:B------:R-:W-:Y:S02]  /*3bb0*/  VOTEU.ANY UR6, UPT, PT ;  /* 0x0000000000067886 */ /* 0x000fe400038e0100 */
[----:B------:R-:W-:-:S03]  /*3bc0*/  UFLO.U32 UR6, UR6 ;  /* 0x00000006000672bd */ /* 0x000fc600080e0000 */
[----:B------:R-:W-:-:S04]  /*3bd0*/  IMAD.U32 R0, RZ, RZ, UR8 ;  /* 0x00000008ff007e24 */ /* 0x000fc8000f8e00ff */
[----:B------:R-:W2:Y:S02]  /*3be0*/  REDUX UR5, R0 ;  /* 0x00000000000573c4 */ /* 0x000ea40000000000 */
[----:B------:R3:W-:Y:S01]  /*3bf0*/  UTCATOMSWS.AND URZ, UR8 ;  /* 0x0000000800ff79e3 */ /* 0x0007e20008000000 */
[----:B-1----:R-:W-:Y:S02]  /*3c00*/  ISETP.EQ.U32.AND P0, PT, R2, UR6, PT ;  /* 0x0000000602007c0c */ /* 0x002fe4000bf02070 */
[----:B--2---:R-:W-:-:S11]  /*3c10*/  MOV R2, UR5 ;  /* 0x0000000500027c02 */ /* 0x004fd60008000f00 */
[----:B------:R3:W-:Y:S01]  /*3c20*/  @P0 ATOMS.AND RZ, [UR4], R2 ;  /* 0x00000002ffff098c */ /* 0x0007e2000a800004 */
[----:B------:R-:W-:Y:S05]  /*3c30*/  BRA `(.L_x_36) ;  /* 0x0000000000147947 */ /* 0x000fea0003800000 */
.L_x_35:
[----:B------:R-:W-:Y:S02]  /*3c40*/  MOV R2, 0x3c60 ;  /* 0x00003c6000027802 */ /* 0x000fe40000000f00 */
[----:B------:R-:W-:Y:S05]  /*3c50*/  CALL.REL.NOINC `($__internal_0_$__cuda_sm10x_tcgen05_guardrail_trap_col_being_dealloced_not_returned_by_alloc) ;  /* 0x0000000000c87944 */ /* 0x000fea0003c00000 */
[----:B------:R-:W-:Y:S05]  /*3c60*/  BRA `(.L_x_36) ;  /* 0x0000000000087947 */ /* 0x000fea0003800000 */
.L_x_34:
[----:B------:R-:W-:Y:S02]  /*3c70*/  MOV R2, 0x3c90 ;  /* 0x00003c9000027802 */ /* 0x000fe40000000f00 */
[----:B------:R-:W-:Y:S05]  /*3c80*/  CALL.REL.NOINC `($__internal_2_$__cuda_sm10x_tcgen05_guardrail_trap_unallocated_columns_being_dealloced) ;  /* 0x0000000000d47944 */ /* 0x000fea0003c00000 */
.L_x_36:
[----:B------:R-:W-:Y:S01]  /*3c90*/  NOP ;  /* 0x0000000000007918 */ /* 0x000fe20000000000 */
.L_x_33:
[----:B------:R-:W-:-:S04]  /*3ca0*/  DEPBAR.LE SB0, 0x0 ;  /* 0x000080000000791a */ /* 0x000fc80000000000 */
[----:B------:R-:W-:-:S04]  /*3cb0*/  DEPBAR.LE SB0, 0x0 ;  /* 0x000080000000791a */ /* 0x000fc80000000000 */
[----:B---3--:R-:W-:Y:S05]  /*3cc0*/  EXIT ;  /* 0x000000000000794d */ /* 0x008fea0003800000 */
.L_x_9:
[----:B------:R-:W-:Y:S02]  /*3cd0*/  MOV R4, UR17 ;  /* 0x0000001100047c02 */ /* 0x000fe40008000f00 */
[----:B------:R-:W-:Y:S02]  /*3ce0*/  MOV R5, UR17 ;  /* 0x0000001100057c02 */ /* 0x000fe40008000f00 */
[----:B------:R-:W-:-:S07]  /*3cf0*/  MOV R2, UR25 ;  /* 0x0000001900027c02 */ /* 0x000fce0008000f00 */
.L_x_37:
[----:B-1----:R1:W2:Y:S02]  /*3d00*/  SYNCS.PHASECHK.TRANS64.TRYWAIT P0, [R2+URZ+0x10], R5 ;  /* 0x00001005020075a7 */ /* 0x0022a400080011ff */
[----:B--2---:R-:W-:Y:S05]  /*3d10*/  @!P0 NANOSLEEP.SYNCS 0x989680 ;  /* 0x009896800000895d */ /* 0x004fea0003900000 */
[----:B------:R-:W2:Y:S02]  /*3d20*/  @!P0 SYNCS.PHASECHK.TRANS64 P0, [R2+URZ+0x10], R5 ;  /* 0x00001005020085a7 */ /* 0x000ea400080010ff */
[----:B--2---:R-:W-:Y:S05]  /*3d30*/  @!P0 BRA `(.L_x_37) ;  /* 0xfffffffc00f08947 */ /* 0x004fea000383ffff */
[----:B------:R-:W-:Y:S05]  /*3d40*/  BRA `(.L_x_8) ;  /* 0xffffffcc00707947 */ /* 0x000fea000383ffff */
.L_x_12:
[----:B------:R-:W-:-:S07]  /*3d50*/  MOV R5, R4 ;  /* 0x0000000400057202 */ /* 0x000fce0000000f00 */
.L_x_38:
[----:B-----5:R5:W4:Y:S02]  /*3d60*/  SYNCS.PHASECHK.TRANS64.TRYWAIT P0, [R3+URZ+0x10], R5 ;  /* 0x00001005030075a7 */ /* 0x020b2400080011ff */
[----:B----4-:R-:W-:Y:S05]  /*3d70*/  @!P0 NANOSLEEP.SYNCS 0x989680 ;  /* 0x009896800000895d */ /* 0x010fea0003900000 */
[----:B------:R-:W4:Y:S02]  /*3d80*/  @!P0 SYNCS.PHASECHK.TRANS64 P0, [R3+URZ+0x10], R5 ;  /* 0x00001005030085a7 */ /* 0x000f2400080010ff */
[----:B----4-:R-:W-:Y:S05]  /*3d90*/  @!P0 BRA `(.L_x_38) ;  /* 0xfffffffc00f08947 */ /* 0x010fea000383ffff */
[----:B------:R-:W-:Y:S05]  /*3da0*/  BRA `(.L_x_39) ;  /* 0xffffffd000587947 */ /* 0x000fea000383ffff */
.L_x_15:
[----:B------:R-:W-:Y:S02]  /*3db0*/  MOV R2, UR12 ;  /* 0x0000000c00027c02 */ /* 0x000fe40008000f00 */
[-C--:B------:R-:W-:Y:S02]  /*3dc0*/  MOV R6, R3.reuse ;  /* 0x0000000300067202 */ /* 0x080fe40000000f00 */
[----:B------:R-:W-:-:S07]  /*3dd0*/  MOV R7, R3 ;  /* 0x0000000300077202 */ /* 0x000fce0000000f00 */
.L_x_40:
[----:B-1----:R1:W4:Y:S02]  /*3de0*/  SYNCS.PHASECHK.TRANS64.TRYWAIT P0, [R2+URZ+0x28], R7 ;  /* 0x00002807020075a7 */ /* 0x00232400080011ff */
[----:B----4-:R-:W-:Y:S05]  /*3df0*/  @!P0 NANOSLEEP.SYNCS 0x989680 ;  /* 0x009896800000895d */ /* 0x010fea0003900000 */
[----:B------:R-:W4:Y:S02]  /*3e00*/  @!P0 SYNCS.PHASECHK.TRANS64 P0, [R2+URZ+0x28], R7 ;  /* 0x00002807020085a7 */ /* 0x000f2400080010ff */
[----:B----4-:R-:W-:Y:S05]  /*3e10*/  @!P0 BRA `(.L_x_40) ;  /* 0xfffffffc00f08947 */ /* 0x010fea000383ffff */
[----:B------:R-:W-:Y:S05]  /*3e20*/  BRA `(.L_x_41) ;  /* 0xffffffd4009c7947 */ /* 0x000fea000383ffff */
.L_x_17:
[----:B------:R-:W-:Y:S02]  /*3e30*/  MOV R6, UR26 ;  /* 0x0000001a00067c02 */ /* 0x000fe40008000f00 */
[----:B------:R-:W-:Y:S02]  /*3e40*/  MOV R7, UR26 ;  /* 0x0000001a00077c02 */ /* 0x000fe40008000f00 */
[----:B------:R-:W-:Y:S07]  /*3e50*/  MOV R2, UR17 ;  /* 0x0000001100027c02 */ /* 0x000fee0008000f00 */
.L_x_42:
[----:B-1----:R1:W4:Y:S02]  /*3e60*/  SYNCS.PHASECHK.TRANS64.TRYWAIT P1, [R2+URZ], R7 ;  /* 0x00000007020075a7 */ /* 0x00232400080211ff */
[----:B----4-:R-:W-:Y:S05]  /*3e70*/  @!P1 NANOSLEEP.SYNCS 0x989680 ;  /* 0x009896800000995d */ /* 0x010fea0003900000 */
[----:B------:R-:W4:Y:S02]  /*3e80*/  @!P1 SYNCS.PHASECHK.TRANS64 P1, [R2+URZ], R7 ;  /* 0x00000007020095a7 */ /* 0x000f2400080210ff */
[----:B----4-:R-:W-:Y:S05]  /*3e90*/  @!P1 BRA `(.L_x_42) ;  /* 0xfffffffc00f09947 */ /* 0x010fea000383ffff */
[----:B------:R-:W-:Y:S05]  /*3ea0*/  BRA `(.L_x_16) ;  /* 0xffffffd800007947 */ /* 0x000fea000383ffff */
.L_x_20:
[----:B------:R-:W-:-:S07]  /*3eb0*/  MOV R5, R4 ;  /* 0x0000000400057202 */ /* 0x000fce0000000f00 */
.L_x_43:
[----:B----4-:R4:W5:Y:S02]  /*3ec0*/  SYNCS.PHASECHK.TRANS64.TRYWAIT P0, [R3+URZ+0x28], R5 ;  /* 0x00002805030075a7 */ /* 0x01096400080011ff */
[----:B-----5:R-:W-:Y:S05]  /*3ed0*/  @!P0 NANOSLEEP.SYNCS 0x989680 ;  /* 0x009896800000895d */ /* 0x020fea0003900000 */
[----:B------:R-:W5:Y:S02]  /*3ee0*/  @!P0 SYNCS.PHASECHK.TRANS64 P0, [R3+URZ+0x28], R5 ;  /* 0x00002805030085a7 */ /* 0x000f6400080010ff */
[----:B-----5:R-:W-:Y:S05]  /*3ef0*/  @!P0 BRA `(.L_x_43) ;  /* 0xfffffffc00f08947 */ /* 0x020fea000383ffff */
[----:B------:R-:W-:Y:S05]  /*3f00*/  BRA `(.L_x_13) ;  /* 0xffffffd800787947 */ /* 0x000fea000383ffff */
.L_x_27:
[----:B------:R-:W-:Y:S02]  /*3f10*/  MOV R2, UR11 ;  /* 0x0000000b00027c02 */ /* 0x000fe40008000f00 */
[----:B------:R-:W-:-:S07]  /*3f20*/  MOV R5, R4 ;  /* 0x0000000400057202 */ /* 0x000fce0000000f00 */
.L_x_44:
[----:B-1----:R1:W2:Y:S02]  /*3f30*/  SYNCS.PHASECHK.TRANS64.TRYWAIT P0, [R2+URZ+0x20], R5 ;  /* 0x00002005020075a7 */ /* 0x0022a400080011ff */
[----:B--2---:R-:W-:Y:S05]  /*3f40*/  @!P0 NANOSLEEP.SYNCS 0x989680 ;  /* 0x009896800000895d */ /* 0x004fea0003900000 */
[----:B------:R-:W2:Y:S02]  /*3f50*/  @!P0 SYNCS.PHASECHK.TRANS64 P0, [R2+URZ+0x20], R5 ;  /* 0x00002005020085a7 */ /* 0x000ea400080010ff */
[----:B--2---:R-:W-:Y:S05]  /*3f60*/  @!P0 BRA `(.L_x_44) ;  /* 0xfffffffc00f08947 */ /* 0x004fea000383ffff */
[----:B------:R-:W-:Y:S05]  /*3f70*/  BRA `(.L_x_45) ;  /* 0xffffffe000d47947 */ /* 0x000fea000383ffff */
        .weak           $__internal_0_$__cuda_sm10x_tcgen05_guardrail_trap_col_being_dealloced_not_returned_by_alloc
        .type           $__internal_0_$__cuda_sm10x_tcgen05_guardrail_trap_col_being_dealloced_not_returned_by_alloc,@function
        .size           $__internal_0_$__cuda_sm10x_tcgen05_guardrail_trap_col_being_dealloced_not_returned_by_alloc,($__internal_1_$__cuda_sm10x_tcgen05_guardrail_trap_phase_invalid_during_alloc - $__internal_0_$__cuda_sm10x_tcgen05_guardrail_trap_col_being_dealloced_not_returned_by_alloc)
$__internal_0_$__cuda_sm10x_tcgen05_guardrail_trap_col_being_dealloced_not_returned_by_alloc:
[----:B------:R-:W-:Y:S05]  /*3f80*/  BPT.TRAP 0x1 ;  /* 0x000000040000795c */ /* 0x000fea0000300000 */
[----:B------:R-:W-:-:S04]  /*3f90*/  HFMA2 R3, -RZ, RZ, 0, 0 ;  /* 0x00000000ff037431 */ /* 0x000fc800000001ff */
[----:B------:R-:W-:Y:S05]  /*3fa0*/  RET.REL.NODEC R2 `(kernel_cutlass_kernel_cudnngemm_swigludense_blockscaled_gemm_persistent_swiglu_interleaved_quantSm100BlockScaledPersistentDenseGemmKernel_object_at__TiledMMA_ThrLayoutVMNK11110000_Permuta_0) ;  /* 0xffffffc002147950 */ /* 0x000fea0003c3ffff */
        .weak           $__internal_1_$__cuda_sm10x_tcgen05_guardrail_trap_phase_invalid_during_alloc
        .type           $__internal_1_$__cuda_sm10x_tcgen05_guardrail_trap_phase_invalid_during_alloc,@function
        .size           $__internal_1_$__cuda_sm10x_tcgen05_guardrail_trap_phase_invalid_during_alloc,($__internal_2_$__cuda_sm10x_tcgen05_guardrail_trap_unallocated_columns_being_dealloced - $__internal_1_$__cuda_sm10x_tcgen05_guardrail_trap_phase_invalid_during_alloc)
$__internal_1_$__cuda_sm10x_tcgen05_guardrail_trap_phase_invalid_during_alloc:
[----:B------:R-:W-:Y:S05]  /*3fb0*/  BPT.TRAP 0x1 ;  /* 0x000000040000795c */ /* 0x000fea0000300000 */
[----:B------:R-:W-:-:S04]  /*3fc0*/  MOV R3, 0x0 ;  /* 0x0000000000037802 */ /* 0x000fc80000000f00 */
[----:B------:R-:W-:Y:S05]  /*3fd0*/  RET.REL.NODEC R2 `(kernel_cutlass_kernel_cudnngemm_swigludense_blockscaled_gemm_persistent_swiglu_interleaved_quantSm100BlockScaledPersistentDenseGemmKernel_object_at__TiledMMA_ThrLayoutVMNK11110000_Permuta_0) ;  /* 0xffffffc002087950 */ /* 0x000fea0003c3ffff */
        .weak           $__internal_2_$__cuda_sm10x_tcgen05_guardrail_trap_unallocated_columns_being_dealloced
        .type           $__internal_2_$__cuda_sm10x_tcgen05_guardrail_trap_unallocated_columns_being_dealloced,@function
        .size           $__internal_2_$__cuda_sm10x_tcgen05_guardrail_trap_unallocated_columns_being_dealloced,(.L_x_49 - $__internal_2_$__cuda_sm10x_tcgen05_guardrail_trap_unallocated_columns_being_dealloced)
$__internal_2_$__cuda_sm10x_tcgen05_guardrail_trap_unallocated_columns_being_dealloced:
[----:B------:R-:W-:Y:S05]  /*3fe0*/  BPT.TRAP 0x1 ;  /* 0x000000040000795c */ /* 0x000fea0000300000 */
[----:B------:R-:W-:-:S04]  /*3ff0*/  HFMA2 R3, -RZ, RZ, 0, 0 ;  /* 0x00000000ff037431 */ /* 0x000fc800000001ff */
[----:B------:R-:W-:Y:S05]  /*4000*/  RET.REL.NODEC R2 `(kernel_cutlass_kernel_cudnngemm_swigludense_blockscaled_gemm_persistent_swiglu_interleaved_quantSm100BlockScaledPersistentDenseGemmKernel_object_at__TiledMMA_ThrLayoutVMNK11110000_Permuta_0) ;  /* 0xffffffbc02fc7950 */ /* 0x000fea0003c3ffff */
.L_x_46:
[----:B------:R-:W-:-:S00]  /*4010*/  BRA `(.L_x_46) ;  /* 0xfffffffc00fc7947 */ /* 0x000fc0000383ffff */
[----:B------:R-:W-:-:S00]  /*4020*/  NOP ;  /* 0x0000000000007918 */ /* 0x000fc00000000000 */
        /* <DEDUP_REMOVED lines=13> */
.L_x_49:


//--------------------- .nv.shared.kernel_cutlass_kernel_cudnngemm_swigludense_blockscaled_gemm_persistent_swiglu_interleaved_quantSm100BlockScaledPersistentDenseGemmKernel_object_at__TiledMMA_ThrLayoutVMNK11110000_Permuta_0 --------------------------
	.section	.nv.shared.kernel_cutlass_kernel_cudnngemm_swigludense_blockscaled_gemm_persistent_swiglu_interleaved_quantSm100BlockScaledPersistentDenseGemmKernel_object_at__TiledMMA_ThrLayoutVMNK11110000_Permuta_0,"aw",@nobits
	.sectionflags	@""
	.align	1024
	.zero		1024


//--------------------- .nv.shared.reserved.0     --------------------------
	.section	.nv.shared.reserved.0,"aw",@nobits
	.align	8
	.weak		__nv_reservedSMEM_offset_0_alias
	.size		__nv_reservedSMEM_offset_0_alias, 0, 64
	.other		__nv_reservedSMEM_offset_0_alias,@"STO_CUDA_RESERVED_SHARED STV_DEFAULT"
__nv_reservedSMEM_offset_0_alias:
	.zero		0
.nv.shared.reserved.0:
	.zero		64
	.weak		__nv_reservedSMEM_allocation_phase
	.type		__nv_reservedSMEM_allocation_phase,@object
	.size		__nv_reservedSMEM_allocation_phase,(.L_0 - __nv_reservedSMEM_allocation_phase)
__nv_reservedSMEM_allocation_phase:
	.zero		1
.L_0:
	.zero		7
	.weak		__nv_reservedSMEM_devtool_atexit_pc
	.type		__nv_reservedSMEM_devtool_atexit_pc,@object
	.size		__nv_reservedSMEM_devtool_atexit_pc,(__nv_reservedSMEM_allocation_mask - __nv_reservedSMEM_devtool_atexit_pc)
__nv_reservedSMEM_devtool_atexit_pc:
	.zero		8
	.weak		__nv_reservedSMEM_allocation_mask
	.type		__nv_reservedSMEM_allocation_mask,@object
	.size		__nv_reservedSMEM_allocation_mask,(.L_2 - __nv_reservedSMEM_allocation_mask)
__nv_reservedSMEM_allocation_mask:
	.zero		4
.L_2:


//--------------------- .nv.constant0.kernel_cutlass_kernel_cudnngemm_swigludense_blockscaled_gemm_persistent_swiglu_interleaved_quantSm100BlockScaledPersistentDenseGemmKernel_object_at__TiledMMA_ThrLayoutVMNK11110000_Permuta_0 --------------------------
	.section	.nv.constant0.kernel_cutlass_kernel_cudnngemm_swigludense_blockscaled_gemm_persistent_swiglu_interleaved_quantSm100BlockScaledPersistentDenseGemmKernel_object_at__TiledMMA_ThrLayoutVMNK11110000_Permuta_0,"a",@progbits
	.sectionflags	@""
	.align	4
.nv.constant0.kernel_cutlass_kernel_cudnngemm_swigludense_blockscaled_gemm_persistent_swiglu_interleaved_quantSm100BlockScaledPersistentDenseGemmKernel_object_at__TiledMMA_ThrLayoutVMNK11110000_Permuta_0:
	.zero		1768


//--------------------- SYMBOLS --------------------------

	.type		.nv.reservedSmem.offset0,@object
	.size		.nv.reservedSmem.offset0,0x4
	.type		.nv.reservedSmem.cap,@object
	.size		.nv.reservedSmem.cap,0x4
